// auto-generated by cutlass_sweep.conv — config: {"arch": "sm_100", "cluster_m": 2, "cluster_n": 1, "conv_kind": "dgrad", "dtype": "fp16", "ndim": 2, "tile_k": 64, "tile_m": 64, "tile_n": 64}
#include "cutlass/cutlass.h"
#include "cute/tensor.hpp"
#include "cutlass/kernel_hardware_info.hpp"
#include "cutlass/conv/convolution.h"
#include "cutlass/conv/dispatch_policy.hpp"
#include "cutlass/conv/collective/collective_builder.hpp"
#include "cutlass/conv/kernel/conv_universal.hpp"
#include "cutlass/conv/device/conv_universal_adapter.hpp"
#include "cutlass/epilogue/collective/collective_builder.hpp"

using namespace cute;
using Elem = cutlass::half_t;
using Acc  = float;
using LayoutAB = cutlass::layout::TensorNHWC;
using LayoutC  = cutlass::layout::TensorNHWC;
constexpr auto ConvOp = cutlass::conv::Operator::kDgrad;
using TileShape    = Shape<_64, _64, Shape<_64>>;
using ClusterShape = Shape<_2, _1, _1>;

using CollectiveEpilogue = typename cutlass::epilogue::collective::CollectiveBuilder<
    cutlass::arch::Sm100, cutlass::arch::OpClassTensorOp,
    TileShape, ClusterShape,
    cutlass::epilogue::collective::EpilogueTileAuto,
    Acc, Acc,
    Elem, LayoutC, 128 / cutlass::sizeof_bits<Elem>::value,
    Elem, LayoutC, 128 / cutlass::sizeof_bits<Elem>::value,
    cutlass::epilogue::collective::EpilogueScheduleAuto
  >::CollectiveOp;

using CollectiveMainloop = typename cutlass::conv::collective::CollectiveBuilder<
    cutlass::arch::Sm100, cutlass::arch::OpClassTensorOp, ConvOp,
    Elem, LayoutAB, 128 / cutlass::sizeof_bits<Elem>::value,
    Elem, LayoutAB, 128 / cutlass::sizeof_bits<Elem>::value,
    Acc,
    TileShape, ClusterShape,
    cutlass::conv::collective::StageCountAutoCarveout<
        static_cast<int>(sizeof(typename CollectiveEpilogue::SharedStorage))>,
    cutlass::conv::collective::KernelScheduleAuto
  >::CollectiveOp;

using ProblemShape = cutlass::conv::ConvProblemShape<
    ConvOp, CollectiveMainloop::DispatchPolicy::NumSpatialDimensions>;
using ConvKernel = cutlass::conv::kernel::ConvUniversal<
    ProblemShape, CollectiveMainloop, CollectiveEpilogue>;
using Conv = cutlass::conv::device::ConvUniversalAdapter<ConvKernel>;

auto* _anchor = &cutlass::device_kernel<ConvKernel>;


// ===== COMPILED SASS (sm_100a) =====

	.target	sm_100a

	.elftype	@"ET_EXEC"


//--------------------- .note.nv.tkinfo           --------------------------
	.section	.note.nv.tkinfo,"",@"SHT_NOTE"
	.sectionflags	@"SHF_NOTE_NV_TKINFO"
	.tkinfo
        /*0018*/ 	.word	0x00000002
        /*0030*/ 	.string	""
        /*0030*/ 	.string	"ptxas"
        /*0030*/ 	.string	"Cuda compilation tools, release 13.0, V13.0.88"
        /*0030*/ 	.string	"Build cuda_13.0.r13.0/compiler.36424714_0"
        /*0030*/ 	.string	"-arch sm_100a -m 64 "



//--------------------- .note.nv.cuinfo           --------------------------
	.section	.note.nv.cuinfo,"",@"SHT_NOTE"
	.sectionflags	@"SHF_NOTE_NV_CUINFO"
        /*0018*/ 	.short	0x0002
        /*001a*/ 	.short	0x0064
        /*001c*/ 	.short	0x0082
	.zero		2


//--------------------- .nv.info                  --------------------------
	.section	.nv.info,"",@"SHT_CUDA_INFO"
	.align	4


	//----- nvinfo : EIATTR_REGCOUNT
	.align		4
        /*0000*/ 	.byte	0x04, 0x2f
        /*0002*/ 	.short	(.L_19 - .L_18)
	.align		4
.L_18:
        /*0004*/ 	.word	index@(_ZN7cutlass13device_kernelINS_4conv6kernel13ConvUniversalINS1_16ConvProblemShapeILNS1_8OperatorE1ELi2EEENS1_10collective14CollectiveConvINS1_47MainloopSm100TmaUmmaWarpSpecializedImplicitGemmILS5_1ELi13ELi2ELi1ELi2EN4cute5tupleIJNSA_1CILi2EEENSC_ILi1EEESE_EEEEENSB_IJNSC_ILi64EEESH_NSB_IJSH_EEEEEENS_6half_tESK_NSA_8TiledMMAINSA_8MMA_AtomIJNSA_20SM100_MMA_F16BF16_SSISK_SK_fLi64ELi64ELNSA_4UMMA5MajorE0ELSP_1ELNSO_7ScaleInE0ELSQ_0EEEEEENSA_6LayoutINSB_IJSE_SE_SE_EEENSB_IJNSC_ILi0EEESV_SV_EEEEENSB_IJNSA_10UnderscoreESY_SY_EEEEENS7_6detail27Sm100ImplicitGemmTileTraitsINSA_20SM90_TMA_LOAD_IM2COLENSA_14ComposedLayoutINSA_7SwizzleILi3ELi4ELi3EEENSA_18smem_ptr_flag_bitsILi16EEENST_INSB_IJNSC_ILi8EEESH_EEENSB_IJSH_SE_EEEEEEEvEENS12_INSA_23SM90_TMA_LOAD_MULTICASTENS14_IS16_S18_NST_INSB_IJSH_S19_EEENSB_IJSE_SH_EEEEEEEvEEEENS_8epilogue10collective18CollectiveEpilogueINS1M_23Sm100TmaWarpSpecializedILi3ELi2ELi16ELb1ELb0EEEJSJ_NSB_IJNST_ISH_SE_EENST_INSC_ILi32EEESE_EEEEESK_NSB_IJNSB_IJlllEEESE_SV_EEESK_S1W_NS1M_6fusion15FusionCallbacksIS1Q_NS1X_17LinearCombinationISK_fSK_fLNS_15FloatRoundStyleE2EEESJ_S1U_JEEENSA_5SM1004TMEM4LOAD26SM100_TMEM_LOAD_16dp256b4xES13_NS14_INS15_ILi2ELi4ELi3EEES18_NST_INSB_IJS19_S1S_EEENSB_IJS1S_SE_EEEEEEENSA_17SM75_U32x4_LDSM_NENSA_21SM90_TMA_STORE_IM2COLES2B_NSA_17SM90_U32x4_STSM_NENSA_39AutoVectorizingCopyWithAssumedAlignmentILi128EEEEEEvvEEEEvNT_6ParamsE)
        /*0008*/ 	.word	0x0000005e


	//----- nvinfo : EIATTR_FRAME_SIZE
	.align		4
.L_19:
        /*000c*/ 	.byte	0x04, 0x11
        /*000e*/ 	.short	(.L_21 - .L_20)
	.align		4
.L_20:
        /*0010*/ 	.word	index@($__internal_2_$__cuda_sm10x_tcgen05_guardrail_trap_unallocated_columns_being_dealloced)
        /*0014*/ 	.word	0x00000008


	//----- nvinfo : EIATTR_FRAME_SIZE
	.align		4
.L_21:
        /*0018*/ 	.byte	0x04, 0x11
        /*001a*/ 	.short	(.L_23 - .L_22)
	.align		4
.L_22:
        /*001c*/ 	.word	index@($__internal_1_$__cuda_sm10x_tcgen05_guardrail_trap_phase_invalid_during_alloc)
        /*0020*/ 	.word	0x00000008


	//----- nvinfo : EIATTR_FRAME_SIZE
	.align		4
.L_23:
        /*0024*/ 	.byte	0x04, 0x11
        /*0026*/ 	.short	(.L_25 - .L_24)
	.align		4
.L_24:
        /*0028*/ 	.word	index@($__internal_0_$__cuda_sm10x_tcgen05_guardrail_trap_col_being_dealloced_not_returned_by_alloc)
        /*002c*/ 	.word	0x00000008


	//----- nvinfo : EIATTR_FRAME_SIZE
	.align		4
.L_25:
        /*0030*/ 	.byte	0x04, 0x11
        /*0032*/ 	.short	(.L_27 - .L_26)
	.align		4
.L_26:
        /*0034*/ 	.word	index@(_ZN7cutlass13device_kernelINS_4conv6kernel13ConvUniversalINS1_16ConvProblemShapeILNS1_8OperatorE1ELi2EEENS1_10collective14CollectiveConvINS1_47MainloopSm100TmaUmmaWarpSpecializedImplicitGemmILS5_1ELi13ELi2ELi1ELi2EN4cute5tupleIJNSA_1CILi2EEENSC_ILi1EEESE_EEEEENSB_IJNSC_ILi64EEESH_NSB_IJSH_EEEEEENS_6half_tESK_NSA_8TiledMMAINSA_8MMA_AtomIJNSA_20SM100_MMA_F16BF16_SSISK_SK_fLi64ELi64ELNSA_4UMMA5MajorE0ELSP_1ELNSO_7ScaleInE0ELSQ_0EEEEEENSA_6LayoutINSB_IJSE_SE_SE_EEENSB_IJNSC_ILi0EEESV_SV_EEEEENSB_IJNSA_10UnderscoreESY_SY_EEEEENS7_6detail27Sm100ImplicitGemmTileTraitsINSA_20SM90_TMA_LOAD_IM2COLENSA_14ComposedLayoutINSA_7SwizzleILi3ELi4ELi3EEENSA_18smem_ptr_flag_bitsILi16EEENST_INSB_IJNSC_ILi8EEESH_EEENSB_IJSH_SE_EEEEEEEvEENS12_INSA_23SM90_TMA_LOAD_MULTICASTENS14_IS16_S18_NST_INSB_IJSH_S19_EEENSB_IJSE_SH_EEEEEEEvEEEENS_8epilogue10collective18CollectiveEpilogueINS1M_23Sm100TmaWarpSpecializedILi3ELi2ELi16ELb1ELb0EEEJSJ_NSB_IJNST_ISH_SE_EENST_INSC_ILi32EEESE_EEEEESK_NSB_IJNSB_IJlllEEESE_SV_EEESK_S1W_NS1M_6fusion15FusionCallbacksIS1Q_NS1X_17LinearCombinationISK_fSK_fLNS_15FloatRoundStyleE2EEESJ_S1U_JEEENSA_5SM1004TMEM4LOAD26SM100_TMEM_LOAD_16dp256b4xES13_NS14_INS15_ILi2ELi4ELi3EEES18_NST_INSB_IJS19_S1S_EEENSB_IJS1S_SE_EEEEEEENSA_17SM75_U32x4_LDSM_NENSA_21SM90_TMA_STORE_IM2COLES2B_NSA_17SM90_U32x4_STSM_NENSA_39AutoVectorizingCopyWithAssumedAlignmentILi128EEEEEEvvEEEEvNT_6ParamsE)
        /*0038*/ 	.word	0x00000008


	//----- nvinfo : EIATTR_MIN_STACK_SIZE
	.align		4
.L_27:
        /*003c*/ 	.byte	0x04, 0x12
        /*003e*/ 	.short	(.L_29 - .L_28)
	.align		4
.L_28:
        /*0040*/ 	.word	index@(_ZN7cutlass13device_kernelINS_4conv6kernel13ConvUniversalINS1_16ConvProblemShapeILNS1_8OperatorE1ELi2EEENS1_10collective14CollectiveConvINS1_47MainloopSm100TmaUmmaWarpSpecializedImplicitGemmILS5_1ELi13ELi2ELi1ELi2EN4cute5tupleIJNSA_1CILi2EEENSC_ILi1EEESE_EEEEENSB_IJNSC_ILi64EEESH_NSB_IJSH_EEEEEENS_6half_tESK_NSA_8TiledMMAINSA_8MMA_AtomIJNSA_20SM100_MMA_F16BF16_SSISK_SK_fLi64ELi64ELNSA_4UMMA5MajorE0ELSP_1ELNSO_7ScaleInE0ELSQ_0EEEEEENSA_6LayoutINSB_IJSE_SE_SE_EEENSB_IJNSC_ILi0EEESV_SV_EEEEENSB_IJNSA_10UnderscoreESY_SY_EEEEENS7_6detail27Sm100ImplicitGemmTileTraitsINSA_20SM90_TMA_LOAD_IM2COLENSA_14ComposedLayoutINSA_7SwizzleILi3ELi4ELi3EEENSA_18smem_ptr_flag_bitsILi16EEENST_INSB_IJNSC_ILi8EEESH_EEENSB_IJSH_SE_EEEEEEEvEENS12_INSA_23SM90_TMA_LOAD_MULTICASTENS14_IS16_S18_NST_INSB_IJSH_S19_EEENSB_IJSE_SH_EEEEEEEvEEEENS_8epilogue10collective18CollectiveEpilogueINS1M_23Sm100TmaWarpSpecializedILi3ELi2ELi16ELb1ELb0EEEJSJ_NSB_IJNST_ISH_SE_EENST_INSC_ILi32EEESE_EEEEESK_NSB_IJNSB_IJlllEEESE_SV_EEESK_S1W_NS1M_6fusion15FusionCallbacksIS1Q_NS1X_17LinearCombinationISK_fSK_fLNS_15FloatRoundStyleE2EEESJ_S1U_JEEENSA_5SM1004TMEM4LOAD26SM100_TMEM_LOAD_16dp256b4xES13_NS14_INS15_ILi2ELi4ELi3EEES18_NST_INSB_IJS19_S1S_EEENSB_IJS1S_SE_EEEEEEENSA_17SM75_U32x4_LDSM_NENSA_21SM90_TMA_STORE_IM2COLES2B_NSA_17SM90_U32x4_STSM_NENSA_39AutoVectorizingCopyWithAssumedAlignmentILi128EEEEEEvvEEEEvNT_6ParamsE)
        /*0044*/ 	.word	0x00000008
.L_29:


//--------------------- .nv.compat                --------------------------
	.section	.nv.compat,"",@"SHT_CUDA_COMPAT_INFO"
	.align	4
        /*0000*/ 	.byte	0x02, 0x09, 0x01, 0x00, 0x02, 0x02, 0x02, 0x00, 0x02, 0x05, 0x05, 0x00, 0x03, 0x07, 0x01, 0x01
        /*0010*/ 	.byte	0x02, 0x03, 0x01, 0x00, 0x02, 0x06, 0x01, 0x00, 0x04, 0x0b, 0x08, 0x00, 0x09, 0x00, 0x00, 0x00
        /*0020*/ 	.byte	0x00, 0x00, 0x00, 0x00


//--------------------- .nv.info._ZN7cutlass13device_kernelINS_4conv6kernel13ConvUniversalINS1_16ConvProblemShapeILNS1_8OperatorE1ELi2EEENS1_10collective14CollectiveConvINS1_47MainloopSm100TmaUmmaWarpSpecializedImplicitGemmILS5_1ELi13ELi2ELi1ELi2EN4cute5tupleIJNSA_1CILi2EEENSC_ILi1EEESE_EEEEENSB_IJNSC_ILi64EEESH_NSB_IJSH_EEEEEENS_6half_tESK_NSA_8TiledMMAINSA_8MMA_AtomIJNSA_20SM100_MMA_F16BF16_SSISK_SK_fLi64ELi64ELNSA_4UMMA5MajorE0ELSP_1ELNSO_7ScaleInE0ELSQ_0EEEEEENSA_6LayoutINSB_IJSE_SE_SE_EEENSB_IJNSC_ILi0EEESV_SV_EEEEENSB_IJNSA_10UnderscoreESY_SY_EEEEENS7_6detail27Sm100ImplicitGemmTileTraitsINSA_20SM90_TMA_LOAD_IM2COLENSA_14ComposedLayoutINSA_7SwizzleILi3ELi4ELi3EEENSA_18smem_ptr_flag_bitsILi16EEENST_INSB_IJNSC_ILi8EEESH_EEENSB_IJSH_SE_EEEEEEEvEENS12_INSA_23SM90_TMA_LOAD_MULTICASTENS14_IS16_S18_NST_INSB_IJSH_S19_EEENSB_IJSE_SH_EEEEEEEvEEEENS_8epilogue10collective18CollectiveEpilogueINS1M_23Sm100TmaWarpSpecializedILi3ELi2ELi16ELb1ELb0EEEJSJ_NSB_IJNST_ISH_SE_EENST_INSC_ILi32EEESE_EEEEESK_NSB_IJNSB_IJlllEEESE_SV_EEESK_S1W_NS1M_6fusion15FusionCallbacksIS1Q_NS1X_17LinearCombinationISK_fSK_fLNS_15FloatRoundStyleE2EEESJ_S1U_JEEENSA_5SM1004TMEM4LOAD26SM100_TMEM_LOAD_16dp256b4xES13_NS14_INS15_ILi2ELi4ELi3EEES18_NST_INSB_IJS19_S1S_EEENSB_IJS1S_SE_EEEEEEENSA_17SM75_U32x4_LDSM_NENSA_21SM90_TMA_STORE_IM2COLES2B_NSA_17SM90_U32x4_STSM_NENSA_39AutoVectorizingCopyWithAssumedAlignmentILi128EEEEEEvvEEEEvNT_6ParamsE --------------------------
	.section	.nv.info._ZN7cutlass13device_kernelINS_4conv6kernel13ConvUniversalINS1_16ConvProblemShapeILNS1_8OperatorE1ELi2EEENS1_10collective14CollectiveConvINS1_47MainloopSm100TmaUmmaWarpSpecializedImplicitGemmILS5_1ELi13ELi2ELi1ELi2EN4cute5tupleIJNSA_1CILi2EEENSC_ILi1EEESE_EEEEENSB_IJNSC_ILi64EEESH_NSB_IJSH_EEEEEENS_6half_tESK_NSA_8TiledMMAINSA_8MMA_AtomIJNSA_20SM100_MMA_F16BF16_SSISK_SK_fLi64ELi64ELNSA_4UMMA5MajorE0ELSP_1ELNSO_7ScaleInE0ELSQ_0EEEEEENSA_6LayoutINSB_IJSE_SE_SE_EEENSB_IJNSC_ILi0EEESV_SV_EEEEENSB_IJNSA_10UnderscoreESY_SY_EEEEENS7_6detail27Sm100ImplicitGemmTileTraitsINSA_20SM90_TMA_LOAD_IM2COLENSA_14ComposedLayoutINSA_7SwizzleILi3ELi4ELi3EEENSA_18smem_ptr_flag_bitsILi16EEENST_INSB_IJNSC_ILi8EEESH_EEENSB_IJSH_SE_EEEEEEEvEENS12_INSA_23SM90_TMA_LOAD_MULTICASTENS14_IS16_S18_NST_INSB_IJSH_S19_EEENSB_IJSE_SH_EEEEEEEvEEEENS_8epilogue10collective18CollectiveEpilogueINS1M_23Sm100TmaWarpSpecializedILi3ELi2ELi16ELb1ELb0EEEJSJ_NSB_IJNST_ISH_SE_EENST_INSC_ILi32EEESE_EEEEESK_NSB_IJNSB_IJlllEEESE_SV_EEESK_S1W_NS1M_6fusion15FusionCallbacksIS1Q_NS1X_17LinearCombinationISK_fSK_fLNS_15FloatRoundStyleE2EEESJ_S1U_JEEENSA_5SM1004TMEM4LOAD26SM100_TMEM_LOAD_16dp256b4xES13_NS14_INS15_ILi2ELi4ELi3EEES18_NST_INSB_IJS19_S1S_EEENSB_IJS1S_SE_EEEEEEENSA_17SM75_U32x4_LDSM_NENSA_21SM90_TMA_STORE_IM2COLES2B_NSA_17SM90_U32x4_STSM_NENSA_39AutoVectorizingCopyWithAssumedAlignmentILi128EEEEEEvvEEEEvNT_6ParamsE,"",@"SHT_CUDA_INFO"
	.sectionflags	@""
	.align	4


	//----- nvinfo : EIATTR_CUDA_API_VERSION
	.align		4
        /*0000*/ 	.byte	0x04, 0x37
        /*0002*/ 	.short	(.L_31 - .L_30)
.L_30:
        /*0004*/ 	.word	0x00000082


	//----- nvinfo : EIATTR_KPARAM_INFO
	.align		4
.L_31:
        /*0008*/ 	.byte	0x04, 0x17
        /*000a*/ 	.short	(.L_33 - .L_32)
.L_32:
        /*000c*/ 	.word	0x00000000
        /*0010*/ 	.short	0x0000
        /*0012*/ 	.short	0x0000
        /*0014*/ 	.byte	0x00, 0xf0, 0x01, 0x20


	//----- nvinfo : EIATTR_AT_ENTRY_FRAGMENTS
	.align		4
.L_33:
        /*0018*/ 	.byte	0x04, 0x4f
        /*001a*/ 	.short	(.L_35 - .L_34)


	//   ....[0]....
.L_34:
        /*001c*/ 	.word	0x00000006


	//----- nvinfo : EIATTR_RESERVED_SMEM_USED
	.align		4
.L_35:
        /*0020*/ 	.byte	0x01, 0x41
	.zero		2


	//----- nvinfo : EIATTR_SPARSE_MMA_MASK
	.align		4
        /*0024*/ 	.byte	0x03, 0x50
        /*0026*/ 	.short	0x0000


	//----- nvinfo : EIATTR_TCGEN05_1CTA_USED
	.align		4
        /*0028*/ 	.byte	0x01, 0x51
	.zero		2


	//----- nvinfo : EIATTR_MAXREG_COUNT
	.align		4
        /*002c*/ 	.byte	0x03, 0x1b
        /*002e*/ 	.short	0x00ff


	//----- nvinfo : EIATTR_NUM_BARRIERS
	.align		4
        /*0030*/ 	.byte	0x02, 0x4c
        /*0032*/ 	.byte	0x07
	.zero		1


	//----- nvinfo : EIATTR_EXTERNS
	.align		4
        /*0034*/ 	.byte	0x04, 0x0f
        /*0036*/ 	.short	(.L_37 - .L_36)


	//   ....[0]....
	.align		4
.L_36:
        /*0038*/ 	.word	index@(__assertfail)


	//----- nvinfo : EIATTR_MERCURY_ISA_VERSION
	.align		4
.L_37:
        /*003c*/ 	.byte	0x03, 0x5f
        /*003e*/ 	.short	0x0101


	//----- nvinfo : EIATTR_INT_WARP_WIDE_INSTR_OFFSETS
	.align		4
        /*0040*/ 	.byte	0x04, 0x31
        /*0042*/ 	.short	(.L_39 - .L_38)


	//   ....[0]....
.L_38:
        /*0044*/ 	.word	0x000040d0


	//   ....[1]....
        /*0048*/ 	.word	0x000040f0


	//   ....[2]....
        /*004c*/ 	.word	0x00004120


	//   ....[3]....
        /*0050*/ 	.word	0x00004ba0


	//   ....[4]....
        /*0054*/ 	.word	0x00004c00


	//   ....[5]....
        /*0058*/ 	.word	0x00004e60


	//   ....[6]....
        /*005c*/ 	.word	0x00004e70


	//----- nvinfo : EIATTR_COOP_GROUP_MASK_REGIDS
	.align		4
.L_39:
        /*0060*/ 	.byte	0x04, 0x29
        /*0062*/ 	.short	(.L_41 - .L_40)


	//   ....[0]....
.L_40:
        /*0064*/ 	.word	0xffffffff


	//   ....[1]....
        /*0068*/ 	.word	0xffffffff


	//   ....[2]....
        /*006c*/ 	.word	0xffffffff


	//   ....[3]....
        /*0070*/ 	.word	0xffffffff


	//   ....[4]....
        /*0074*/ 	.word	0xffffffff


	//   ....[5]....
        /*0078*/ 	.word	0xffffffff


	//   ....[6]....
        /*007c*/ 	.word	0xffffffff


	//   ....[7]....
        /*0080*/ 	.word	0xffffffff


	//   ....[8]....
        /*0084*/ 	.word	0xffffffff


	//   ....[9]....
        /*0088*/ 	.word	0xffffffff


	//   ....[10]....
        /*008c*/ 	.word	0xffffffff


	//   ....[11]....
        /*0090*/ 	.word	0xffffffff


	//   ....[12]....
        /*0094*/ 	.word	0xffffffff


	//----- nvinfo : EIATTR_COOP_GROUP_INSTR_OFFSETS
	.align		4
.L_41:
        /*0098*/ 	.byte	0x04, 0x28
        /*009a*/ 	.short	(.L_43 - .L_42)


	//   ....[0]....
.L_42:
        /*009c*/ 	.word	0x000000a0


	//   ....[1]....
        /*00a0*/ 	.word	0x000004e0


	//   ....[2]....
        /*00a4*/ 	.word	0x000007c0


	//   ....[3]....
        /*00a8*/ 	.word	0x00000940


	//   ....[4]....
        /*00ac*/ 	.word	0x00000a40


	//   ....[5]....
        /*00b0*/ 	.word	0x00000b90


	//   ....[6]....
        /*00b4*/ 	.word	0x00000d90


	//   ....[7]....
        /*00b8*/ 	.word	0x00002430


	//   ....[8]....
        /*00bc*/ 	.word	0x00003420


	//   ....[9]....
        /*00c0*/ 	.word	0x00003630


	//   ....[10]....
        /*00c4*/ 	.word	0x00003660


	//   ....[11]....
        /*00c8*/ 	.word	0x00003fb0


	//   ....[12]....
        /*00cc*/ 	.word	0x000041f0


	//----- nvinfo : EIATTR_VRC_CTA_INIT_COUNT
	.align		4
.L_43:
        /*00d0*/ 	.byte	0x02, 0x4a
        /*00d2*/ 	.byte	0x80
	.zero		1


	//----- nvinfo : EIATTR_SYSCALL_OFFSETS
	.align		4
        /*00d4*/ 	.byte	0x04, 0x46
        /*00d6*/ 	.short	(.L_45 - .L_44)


	//   ....[0]....
.L_44:
        /*00d8*/ 	.word	0x00005b60


	//   ....[1]....
        /*00dc*/ 	.word	0x00005c50


	//   ....[2]....
        /*00e0*/ 	.word	0x000064a0


	//   ....[3]....
        /*00e4*/ 	.word	0x00006e00


	//----- nvinfo : EIATTR_MBARRIER_INSTR_OFFSETS
	.align		4
.L_45:
        /*00e8*/ 	.byte	0x04, 0x39
        /*00ea*/ 	.short	(.L_47 - .L_46)


	//   ....[0]....
.L_46:
        /*00ec*/ 	.word	0x00000600
        /*00f0*/ 	.word	0x000000ff
        /*00f4*/ 	.word	0x00000000
        /*00f8*/ 	.short	0x0100
        /*00fa*/ 	.byte	0x07
	.zero		1


	//   ....[1]....
        /*00fc*/ 	.word	0x00000610
        /*0100*/ 	.word	0x000000ff
        /*0104*/ 	.word	0x00000068
        /*0108*/ 	.short	0x0100
        /*010a*/ 	.byte	0x07
	.zero		1


	//   ....[2]....
        /*010c*/ 	.word	0x00000620
        /*0110*/ 	.word	0x000000ff
        /*0114*/ 	.word	0x00000008
        /*0118*/ 	.short	0x0100
        /*011a*/ 	.byte	0x07
	.zero		1


	//   ....[3]....
        /*011c*/ 	.word	0x00000630
        /*0120*/ 	.word	0x000000ff
        /*0124*/ 	.word	0x00000070
        /*0128*/ 	.short	0x0100
        /*012a*/ 	.byte	0x07
	.zero		1


	//   ....[4]....
        /*012c*/ 	.word	0x00000640
        /*0130*/ 	.word	0x000000ff
        /*0134*/ 	.word	0x00000010
        /*0138*/ 	.short	0x0100
        /*013a*/ 	.byte	0x07
	.zero		1


	//   ....[5]....
        /*013c*/ 	.word	0x00000650
        /*0140*/ 	.word	0x000000ff
        /*0144*/ 	.word	0x00000078
        /*0148*/ 	.short	0x0100
        /*014a*/ 	.byte	0x07
	.zero		1


	//   ....[6]....
        /*014c*/ 	.word	0x00000660
        /*0150*/ 	.word	0x000000ff
        /*0154*/ 	.word	0x00000018
        /*0158*/ 	.short	0x0100
        /*015a*/ 	.byte	0x07
	.zero		1


	//   ....[7]....
        /*015c*/ 	.word	0x00000670
        /*0160*/ 	.word	0x000000ff
        /*0164*/ 	.word	0x00000080
        /*0168*/ 	.short	0x0100
        /*016a*/ 	.byte	0x07
	.zero		1


	//   ....[8]....
        /*016c*/ 	.word	0x00000680
        /*0170*/ 	.word	0x000000ff
        /*0174*/ 	.word	0x00000020
        /*0178*/ 	.short	0x0100
        /*017a*/ 	.byte	0x07
	.zero		1


	//   ....[9]....
        /*017c*/ 	.word	0x00000690
        /*0180*/ 	.word	0x000000ff
        /*0184*/ 	.word	0x00000088
        /*0188*/ 	.short	0x0100
        /*018a*/ 	.byte	0x07
	.zero		1


	//   ....[10]....
        /*018c*/ 	.word	0x000006a0
        /*0190*/ 	.word	0x000000ff
        /*0194*/ 	.word	0x00000028
        /*0198*/ 	.short	0x0100
        /*019a*/ 	.byte	0x07
	.zero		1


	//   ....[11]....
        /*019c*/ 	.word	0x000006b0
        /*01a0*/ 	.word	0x000000ff
        /*01a4*/ 	.word	0x00000090
        /*01a8*/ 	.short	0x0100
        /*01aa*/ 	.byte	0x07
	.zero		1


	//   ....[12]....
        /*01ac*/ 	.word	0x000006c0
        /*01b0*/ 	.word	0x000000ff
        /*01b4*/ 	.word	0x00000030
        /*01b8*/ 	.short	0x0100
        /*01ba*/ 	.byte	0x07
	.zero		1


	//   ....[13]....
        /*01bc*/ 	.word	0x000006d0
        /*01c0*/ 	.word	0x000000ff
        /*01c4*/ 	.word	0x00000098
        /*01c8*/ 	.short	0x0100
        /*01ca*/ 	.byte	0x07
	.zero		1


	//   ....[14]....
        /*01cc*/ 	.word	0x000006e0
        /*01d0*/ 	.word	0x000000ff
        /*01d4*/ 	.word	0x00000038
        /*01d8*/ 	.short	0x0100
        /*01da*/ 	.byte	0x07
	.zero		1


	//   ....[15]....
        /*01dc*/ 	.word	0x000006f0
        /*01e0*/ 	.word	0x000000ff
        /*01e4*/ 	.word	0x000000a0
        /*01e8*/ 	.short	0x0100
        /*01ea*/ 	.byte	0x07
	.zero		1


	//   ....[16]....
        /*01ec*/ 	.word	0x00000700
        /*01f0*/ 	.word	0x000000ff
        /*01f4*/ 	.word	0x00000040
        /*01f8*/ 	.short	0x0100
        /*01fa*/ 	.byte	0x07
	.zero		1


	//   ....[17]....
        /*01fc*/ 	.word	0x00000710
        /*0200*/ 	.word	0x000000ff
        /*0204*/ 	.word	0x000000a8
        /*0208*/ 	.short	0x0100
        /*020a*/ 	.byte	0x07
	.zero		1


	//   ....[18]....
        /*020c*/ 	.word	0x00000720
        /*0210*/ 	.word	0x000000ff
        /*0214*/ 	.word	0x00000048
        /*0218*/ 	.short	0x0100
        /*021a*/ 	.byte	0x07
	.zero		1


	//   ....[19]....
        /*021c*/ 	.word	0x00000730
        /*0220*/ 	.word	0x000000ff
        /*0224*/ 	.word	0x000000b0
        /*0228*/ 	.short	0x0100
        /*022a*/ 	.byte	0x07
	.zero		1


	//   ....[20]....
        /*022c*/ 	.word	0x00000740
        /*0230*/ 	.word	0x000000ff
        /*0234*/ 	.word	0x00000050
        /*0238*/ 	.short	0x0100
        /*023a*/ 	.byte	0x07
	.zero		1


	//   ....[21]....
        /*023c*/ 	.word	0x00000750
        /*0240*/ 	.word	0x000000ff
        /*0244*/ 	.word	0x000000b8
        /*0248*/ 	.short	0x0100
        /*024a*/ 	.byte	0x07
	.zero		1


	//   ....[22]....
        /*024c*/ 	.word	0x00000760
        /*0250*/ 	.word	0x000000ff
        /*0254*/ 	.word	0x00000058
        /*0258*/ 	.short	0x0100
        /*025a*/ 	.byte	0x07
	.zero		1


	//   ....[23]....
        /*025c*/ 	.word	0x00000770
        /*0260*/ 	.word	0x000000ff
        /*0264*/ 	.word	0x000000c0
        /*0268*/ 	.short	0x0100
        /*026a*/ 	.byte	0x07
	.zero		1


	//   ....[24]....
        /*026c*/ 	.word	0x00000780
        /*0270*/ 	.word	0x000000ff
        /*0274*/ 	.word	0x00000060
        /*0278*/ 	.short	0x0100
        /*027a*/ 	.byte	0x07
	.zero		1


	//   ....[25]....
        /*027c*/ 	.word	0x00000790
        /*0280*/ 	.word	0x000000ff
        /*0284*/ 	.word	0x000000c8
        /*0288*/ 	.short	0x0100
        /*028a*/ 	.byte	0x07
	.zero		1


	//   ....[26]....
        /*028c*/ 	.word	0x000008d0
        /*0290*/ 	.word	0x000000ff
        /*0294*/ 	.word	0x000000d0
        /*0298*/ 	.short	0x0100
        /*029a*/ 	.byte	0x07
	.zero		1


	//   ....[27]....
        /*029c*/ 	.word	0x000008e0
        /*02a0*/ 	.word	0x000000ff
        /*02a4*/ 	.word	0x000000e8
        /*02a8*/ 	.short	0x0100
        /*02aa*/ 	.byte	0x07
	.zero		1


	//   ....[28]....
        /*02ac*/ 	.word	0x000008f0
        /*02b0*/ 	.word	0x000000ff
        /*02b4*/ 	.word	0x000000d8
        /*02b8*/ 	.short	0x0100
        /*02ba*/ 	.byte	0x07
	.zero		1


	//   ....[29]....
        /*02bc*/ 	.word	0x00000900
        /*02c0*/ 	.word	0x000000ff
        /*02c4*/ 	.word	0x000000f0
        /*02c8*/ 	.short	0x0100
        /*02ca*/ 	.byte	0x07
	.zero		1


	//   ....[30]....
        /*02cc*/ 	.word	0x00000910
        /*02d0*/ 	.word	0x000000ff
        /*02d4*/ 	.word	0x000000e0
        /*02d8*/ 	.short	0x0100
        /*02da*/ 	.byte	0x07
	.zero		1


	//   ....[31]....
        /*02dc*/ 	.word	0x00000920
        /*02e0*/ 	.word	0x000000ff
        /*02e4*/ 	.word	0x000000f8
        /*02e8*/ 	.short	0x0100
        /*02ea*/ 	.byte	0x07
	.zero		1


	//   ....[32]....
        /*02ec*/ 	.word	0x00000a10
        /*02f0*/ 	.word	0x000000ff
        /*02f4*/ 	.word	0x00000100
        /*02f8*/ 	.short	0x0100
        /*02fa*/ 	.byte	0x06
	.zero		1


	//   ....[33]....
        /*02fc*/ 	.word	0x00000a20
        /*0300*/ 	.word	0x000000ff
        /*0304*/ 	.word	0x00000108
        /*0308*/ 	.short	0x0100
        /*030a*/ 	.byte	0x06
	.zero		1


	//   ....[34]....
        /*030c*/ 	.word	0x00000b60
        /*0310*/ 	.word	0x000000ff
        /*0314*/ 	.word	0x00000110
        /*0318*/ 	.short	0x0100
        /*031a*/ 	.byte	0x06
	.zero		1


	//   ....[35]....
        /*031c*/ 	.word	0x00000b70
        /*0320*/ 	.word	0x000000ff
        /*0324*/ 	.word	0x00000118
        /*0328*/ 	.short	0x0100
        /*032a*/ 	.byte	0x06
	.zero		1


	//   ....[36]....
        /*032c*/ 	.word	0x00000ca0
        /*0330*/ 	.word	0x000000ff
        /*0334*/ 	.word	0x00000120
        /*0338*/ 	.short	0x0100
        /*033a*/ 	.byte	0x07
	.zero		1


	//   ....[37]....
        /*033c*/ 	.word	0x00000cb0
        /*0340*/ 	.word	0x000000ff
        /*0344*/ 	.word	0x00000130
        /*0348*/ 	.short	0x0100
        /*034a*/ 	.byte	0x07
	.zero		1


	//   ....[38]....
        /*034c*/ 	.word	0x00000cc0
        /*0350*/ 	.word	0x000000ff
        /*0354*/ 	.word	0x00000128
        /*0358*/ 	.short	0x0100
        /*035a*/ 	.byte	0x07
	.zero		1


	//   ....[39]....
        /*035c*/ 	.word	0x00000cd0
        /*0360*/ 	.word	0x000000ff
        /*0364*/ 	.word	0x00000138
        /*0368*/ 	.short	0x0100
        /*036a*/ 	.byte	0x07
	.zero		1


	//   ....[40]....
        /*036c*/ 	.word	0x000017a0
        /*0370*/ 	.word	0x000000ff
        /*0374*/ 	.word	0x00000068
        /*0378*/ 	.short	0x010a
        /*037a*/ 	.byte	0x04
	.zero		1


	//   ....[41]....
        /*037c*/ 	.word	0x00001a50
        /*0380*/ 	.word	0x000000ff
        /*0384*/ 	.word	0x00000068
        /*0388*/ 	.short	0x010a
        /*038a*/ 	.byte	0x09
	.zero		1


	//   ....[42]....
        /*038c*/ 	.word	0x00001be0
        /*0390*/ 	.word	0x000000ff
        /*0394*/ 	.word	0x00000068
        /*0398*/ 	.short	0x010a
        /*039a*/ 	.byte	0x08
	.zero		1


	//   ....[43]....
        /*039c*/ 	.word	0x00001dd0
        /*03a0*/ 	.word	0x000000ff
        /*03a4*/ 	.word	0x00000108
        /*03a8*/ 	.short	0x0101
        /*03aa*/ 	.byte	0x1e
	.zero		1


	//   ....[44]....
        /*03ac*/ 	.word	0x00001df0
        /*03b0*/ 	.word	0x000000ff
        /*03b4*/ 	.word	0x00000068
        /*03b8*/ 	.short	0x010a
        /*03ba*/ 	.byte	0x04
	.zero		1


	//   ....[45]....
        /*03bc*/ 	.word	0x00002080
        /*03c0*/ 	.word	0x000000ff
        /*03c4*/ 	.word	0x00000068
        /*03c8*/ 	.short	0x010a
        /*03ca*/ 	.byte	0x09
	.zero		1


	//   ....[46]....
        /*03cc*/ 	.word	0x00002210
        /*03d0*/ 	.word	0x000000ff
        /*03d4*/ 	.word	0x00000068
        /*03d8*/ 	.short	0x010a
        /*03da*/ 	.byte	0x08
	.zero		1


	//   ....[47]....
        /*03dc*/ 	.word	0x00002440
        /*03e0*/ 	.word	0x000000ff
        /*03e4*/ 	.word	0x00000110
        /*03e8*/ 	.short	0x010a
        /*03ea*/ 	.byte	0x1e
	.zero		1


	//   ....[48]....
        /*03ec*/ 	.word	0x00002500
        /*03f0*/ 	.word	0x000000ff
        /*03f4*/ 	.word	0x00000000
        /*03f8*/ 	.short	0x0101
        /*03fa*/ 	.byte	0x04
	.zero		1


	//   ....[49]....
        /*03fc*/ 	.word	0x000029f0
        /*0400*/ 	.word	0x000000ff
        /*0404*/ 	.word	0x00000000
        /*0408*/ 	.short	0x010a
        /*040a*/ 	.byte	0x04
	.zero		1


	//   ....[50]....
        /*040c*/ 	.word	0x00002a80
        /*0410*/ 	.word	0x000000ff
        /*0414*/ 	.word	0x00000000
        /*0418*/ 	.short	0x010a
        /*041a*/ 	.byte	0x04
	.zero		1


	//   ....[51]....
        /*041c*/ 	.word	0x00002b10
        /*0420*/ 	.word	0x000000ff
        /*0424*/ 	.word	0x00000000
        /*0428*/ 	.short	0x010a
        /*042a*/ 	.byte	0x04
	.zero		1


	//   ....[52]....
        /*042c*/ 	.word	0x00002ba0
        /*0430*/ 	.word	0x000000ff
        /*0434*/ 	.word	0x00000000
        /*0438*/ 	.short	0x010a
        /*043a*/ 	.byte	0x04
	.zero		1


	//   ....[53]....
        /*043c*/ 	.word	0x00002c30
        /*0440*/ 	.word	0x000000ff
        /*0444*/ 	.word	0x00000000
        /*0448*/ 	.short	0x010a
        /*044a*/ 	.byte	0x04
	.zero		1


	//   ....[54]....
        /*044c*/ 	.word	0x00002cc0
        /*0450*/ 	.word	0x000000ff
        /*0454*/ 	.word	0x00000000
        /*0458*/ 	.short	0x010a
        /*045a*/ 	.byte	0x04
	.zero		1


	//   ....[55]....
        /*045c*/ 	.word	0x00002d50
        /*0460*/ 	.word	0x000000ff
        /*0464*/ 	.word	0x00000000
        /*0468*/ 	.short	0x010a
        /*046a*/ 	.byte	0x04
	.zero		1


	//   ....[56]....
        /*046c*/ 	.word	0x00002de0
        /*0470*/ 	.word	0x000000ff
        /*0474*/ 	.word	0x00000000
        /*0478*/ 	.short	0x010a
        /*047a*/ 	.byte	0x04
	.zero		1


	//   ....[57]....
        /*047c*/ 	.word	0x00002e70
        /*0480*/ 	.word	0x000000ff
        /*0484*/ 	.word	0x00000000
        /*0488*/ 	.short	0x010a
        /*048a*/ 	.byte	0x04
	.zero		1


	//   ....[58]....
        /*048c*/ 	.word	0x00002f00
        /*0490*/ 	.word	0x000000ff
        /*0494*/ 	.word	0x00000000
        /*0498*/ 	.short	0x010a
        /*049a*/ 	.byte	0x04
	.zero		1


	//   ....[59]....
        /*049c*/ 	.word	0x00002f90
        /*04a0*/ 	.word	0x000000ff
        /*04a4*/ 	.word	0x00000000
        /*04a8*/ 	.short	0x010a
        /*04aa*/ 	.byte	0x04
	.zero		1


	//   ....[60]....
        /*04ac*/ 	.word	0x00003020
        /*04b0*/ 	.word	0x000000ff
        /*04b4*/ 	.word	0x00000000
        /*04b8*/ 	.short	0x010a
        /*04ba*/ 	.byte	0x04
	.zero		1


	//   ....[61]....
        /*04bc*/ 	.word	0x000030c0
        /*04c0*/ 	.word	0x00000000
        /*04c4*/ 	.word	0x00000000
        /*04c8*/ 	.short	0x010a
        /*04ca*/ 	.byte	0xff
	.zero		1


	//   ....[62]....
        /*04cc*/ 	.word	0x000031f0
        /*04d0*/ 	.word	0x000000ff
        /*04d4*/ 	.word	0x00000118
        /*04d8*/ 	.short	0x010a
        /*04da*/ 	.byte	0x2d
	.zero		1


	//   ....[63]....
        /*04dc*/ 	.word	0x00003290
        /*04e0*/ 	.word	0x000000ff
        /*04e4*/ 	.word	0x00000110
        /*04e8*/ 	.short	0x010a
        /*04ea*/ 	.byte	0x2d
	.zero		1


	//   ....[64]....
        /*04ec*/ 	.word	0x00003330
        /*04f0*/ 	.word	0x000000ff
        /*04f4*/ 	.word	0x00000000
        /*04f8*/ 	.short	0x0101
        /*04fa*/ 	.byte	0x06
	.zero		1


	//   ....[65]....
        /*04fc*/ 	.word	0x00003370
        /*0500*/ 	.word	0x000000ff
        /*0504*/ 	.word	0x00000118
        /*0508*/ 	.short	0x0106
        /*050a*/ 	.byte	0x2d
	.zero		1


	//   ....[66]....
        /*050c*/ 	.word	0x000033b0
        /*0510*/ 	.word	0x00000000
        /*0514*/ 	.word	0x00000118
        /*0518*/ 	.short	0x010a
        /*051a*/ 	.byte	0xff
	.zero		1


	//   ....[67]....
        /*051c*/ 	.word	0x00003910
        /*0520*/ 	.word	0x000000ff
        /*0524*/ 	.word	0x00000110
        /*0528*/ 	.short	0x010a
        /*052a*/ 	.byte	0x06
	.zero		1


	//   ....[68]....
        /*052c*/ 	.word	0x000039c0
        /*0530*/ 	.word	0x000000ff
        /*0534*/ 	.word	0x00000000
        /*0538*/ 	.short	0x0101
        /*053a*/ 	.byte	0x05
	.zero		1


	//   ....[69]....
        /*053c*/ 	.word	0x000039d0
        /*0540*/ 	.word	0x000000ff
        /*0544*/ 	.word	0x00000130
        /*0548*/ 	.short	0x010a
        /*054a*/ 	.byte	0x08
	.zero		1


	//   ....[70]....
        /*054c*/ 	.word	0x00003a60
        /*0550*/ 	.word	0x000000ff
        /*0554*/ 	.word	0x00000000
        /*0558*/ 	.short	0x010a
        /*055a*/ 	.byte	0x04
	.zero		1


	//   ....[71]....
        /*055c*/ 	.word	0x00003ad0
        /*0560*/ 	.word	0x000000ff
        /*0564*/ 	.word	0x00000000
        /*0568*/ 	.short	0x010a
        /*056a*/ 	.byte	0x07
	.zero		1


	//   ....[72]....
        /*056c*/ 	.word	0x00003c00
        /*0570*/ 	.word	0x000000ff
        /*0574*/ 	.word	0x00000000
        /*0578*/ 	.short	0x010a
        /*057a*/ 	.byte	0x04
	.zero		1


	//   ....[73]....
        /*057c*/ 	.word	0x00003f00
        /*0580*/ 	.word	0x000000ff
        /*0584*/ 	.word	0x00000000
        /*0588*/ 	.short	0x010a
        /*058a*/ 	.byte	0x05
	.zero		1


	//   ....[74]....
        /*058c*/ 	.word	0x00003f90
        /*0590*/ 	.word	0x000000ff
        /*0594*/ 	.word	0x00000000
        /*0598*/ 	.short	0x010a
        /*059a*/ 	.byte	0x07
	.zero		1


	//   ....[75]....
        /*059c*/ 	.word	0x00004450
        /*05a0*/ 	.word	0x000000ff
        /*05a4*/ 	.word	0x00000110
        /*05a8*/ 	.short	0x010a
        /*05aa*/ 	.byte	0x0f
	.zero		1


	//   ....[76]....
        /*05ac*/ 	.word	0x000044f0
        /*05b0*/ 	.word	0x000000ff
        /*05b4*/ 	.word	0x00000000
        /*05b8*/ 	.short	0x0101
        /*05ba*/ 	.byte	0x0e
	.zero		1


	//   ....[77]....
        /*05bc*/ 	.word	0x00004810
        /*05c0*/ 	.word	0x000000ff
        /*05c4*/ 	.word	0x00000108
        /*05c8*/ 	.short	0x010a
        /*05ca*/ 	.byte	0x0f
	.zero		1


	//   ....[78]....
        /*05cc*/ 	.word	0x00004a30
        /*05d0*/ 	.word	0x000000ff
        /*05d4*/ 	.word	0x000000e8
        /*05d8*/ 	.short	0x010a
        /*05da*/ 	.byte	0x13
	.zero		1


	//   ....[79]....
        /*05dc*/ 	.word	0x00004d40
        /*05e0*/ 	.word	0x000000ff
        /*05e4*/ 	.word	0x000000d0
        /*05e8*/ 	.short	0x010b
        /*05ea*/ 	.byte	0x13
	.zero		1


	//   ....[80]....
        /*05ec*/ 	.word	0x00004dc0
        /*05f0*/ 	.word	0x000000ff
        /*05f4*/ 	.word	0x00000000
        /*05f8*/ 	.short	0x0101
        /*05fa*/ 	.byte	0x15
	.zero		1


	//   ....[81]....
        /*05fc*/ 	.word	0x00004df0
        /*0600*/ 	.word	0x000000ff
        /*0604*/ 	.word	0x000000e8
        /*0608*/ 	.short	0x010a
        /*060a*/ 	.byte	0x11
	.zero		1


	//   ....[82]....
        /*060c*/ 	.word	0x00004fb0
        /*0610*/ 	.word	0x000000ff
        /*0614*/ 	.word	0x000000d0
        /*0618*/ 	.short	0x010b
        /*061a*/ 	.byte	0x11
	.zero		1


	//   ....[83]....
        /*061c*/ 	.word	0x00005020
        /*0620*/ 	.word	0x000000ff
        /*0624*/ 	.word	0x00000000
        /*0628*/ 	.short	0x0101
        /*062a*/ 	.byte	0x14
	.zero		1


	//   ....[84]....
        /*062c*/ 	.word	0x00005070
        /*0630*/ 	.word	0x000000ff
        /*0634*/ 	.word	0x00000000
        /*0638*/ 	.short	0x010a
        /*063a*/ 	.byte	0x04
	.zero		1


	//   ....[85]....
        /*063c*/ 	.word	0x00005100
        /*0640*/ 	.word	0x000000ff
        /*0644*/ 	.word	0x00000000
        /*0648*/ 	.short	0x010a
        /*064a*/ 	.byte	0x04
	.zero		1


	//   ....[86]....
        /*064c*/ 	.word	0x000051a0
        /*0650*/ 	.word	0x00000000
        /*0654*/ 	.word	0x00000000
        /*0658*/ 	.short	0x010a
        /*065a*/ 	.byte	0xff
	.zero		1


	//   ....[87]....
        /*065c*/ 	.word	0x00005530
        /*0660*/ 	.word	0x000000ff
        /*0664*/ 	.word	0x00000110
        /*0668*/ 	.short	0x010a
        /*066a*/ 	.byte	0x32
	.zero		1


	//   ....[88]....
        /*066c*/ 	.word	0x00005650
        /*0670*/ 	.word	0x000000ff
        /*0674*/ 	.word	0x00000000
        /*0678*/ 	.short	0x0101
        /*067a*/ 	.byte	0x04
	.zero		1


	//   ....[89]....
        /*067c*/ 	.word	0x00006090
        /*0680*/ 	.word	0x00000000
        /*0684*/ 	.word	0x000000d0
        /*0688*/ 	.short	0x010a
        /*068a*/ 	.byte	0xff
	.zero		1


	//   ....[90]....
        /*068c*/ 	.word	0x00006110
        /*0690*/ 	.word	0x00000054
        /*0694*/ 	.word	0x00000120
        /*0698*/ 	.short	0x010a
        /*069a*/ 	.byte	0xff
	.zero		1


	//   ....[91]....
        /*069c*/ 	.word	0x000061f0
        /*06a0*/ 	.word	0x00000000
        /*06a4*/ 	.word	0x000000d0
        /*06a8*/ 	.short	0x010a
        /*06aa*/ 	.byte	0xff
	.zero		1


	//   ....[92]....
        /*06ac*/ 	.word	0x00006380
        /*06b0*/ 	.word	0x00000054
        /*06b4*/ 	.word	0x00000120
        /*06b8*/ 	.short	0x010a
        /*06ba*/ 	.byte	0xff
	.zero		1


	//   ....[93]....
        /*06bc*/ 	.word	0x00006b60
        /*06c0*/ 	.word	0x00000000
        /*06c4*/ 	.word	0x00000000
        /*06c8*/ 	.short	0x0101
        /*06ca*/ 	.byte	0xff
	.zero		1


	//   ....[94]....
        /*06cc*/ 	.word	0x00006b70
        /*06d0*/ 	.word	0x00000003
        /*06d4*/ 	.word	0x000000d0
        /*06d8*/ 	.short	0x010a
        /*06da*/ 	.byte	0xff
	.zero		1


	//   ....[95]....
        /*06dc*/ 	.word	0x00006c30
        /*06e0*/ 	.word	0x00000003
        /*06e4*/ 	.word	0x000000d0
        /*06e8*/ 	.short	0x010a
        /*06ea*/ 	.byte	0xff
	.zero		1


	//   ....[96]....
        /*06ec*/ 	.word	0x00006f90
        /*06f0*/ 	.word	0x000000ff
        /*06f4*/ 	.word	0x00000000
        /*06f8*/ 	.short	0x0101
        /*06fa*/ 	.byte	0x05
	.zero		1


	//   ....[97]....
        /*06fc*/ 	.word	0x00007530
        /*0700*/ 	.word	0x00000002
        /*0704*/ 	.word	0x00000000
        /*0708*/ 	.short	0x0101
        /*070a*/ 	.byte	0xff
	.zero		1


	//   ....[98]....
        /*070c*/ 	.word	0x00007770
        /*0710*/ 	.word	0x000000ff
        /*0714*/ 	.word	0x00000000
        /*0718*/ 	.short	0x0101
        /*071a*/ 	.byte	0x04
	.zero		1


	//   ....[99]....
        /*071c*/ 	.word	0x000077a0
        /*0720*/ 	.word	0x00000002
        /*0724*/ 	.word	0x00000068
        /*0728*/ 	.short	0x010a
        /*072a*/ 	.byte	0xff
	.zero		1


	//   ....[100]....
        /*072c*/ 	.word	0x00007800
        /*0730*/ 	.word	0x00000002
        /*0734*/ 	.word	0x00000068
        /*0738*/ 	.short	0x010a
        /*073a*/ 	.byte	0xff
	.zero		1


	//   ....[101]....
        /*073c*/ 	.word	0x00007860
        /*0740*/ 	.word	0x00000002
        /*0744*/ 	.word	0x00000110
        /*0748*/ 	.short	0x010a
        /*074a*/ 	.byte	0xff
	.zero		1


	//   ....[102]....
        /*074c*/ 	.word	0x000078c0
        /*0750*/ 	.word	0x00000000
        /*0754*/ 	.word	0x00000000
        /*0758*/ 	.short	0x010a
        /*075a*/ 	.byte	0xff
	.zero		1


	//   ....[103]....
        /*075c*/ 	.word	0x00007920
        /*0760*/ 	.word	0x00000000
        /*0764*/ 	.word	0x00000000
        /*0768*/ 	.short	0x010a
        /*076a*/ 	.byte	0xff
	.zero		1


	//   ....[104]....
        /*076c*/ 	.word	0x00007980
        /*0770*/ 	.word	0x00000000
        /*0774*/ 	.word	0x00000000
        /*0778*/ 	.short	0x010a
        /*077a*/ 	.byte	0xff
	.zero		1


	//   ....[105]....
        /*077c*/ 	.word	0x000079e0
        /*0780*/ 	.word	0x00000000
        /*0784*/ 	.word	0x00000000
        /*0788*/ 	.short	0x010a
        /*078a*/ 	.byte	0xff
	.zero		1


	//   ....[106]....
        /*078c*/ 	.word	0x00007a40
        /*0790*/ 	.word	0x00000000
        /*0794*/ 	.word	0x00000000
        /*0798*/ 	.short	0x010a
        /*079a*/ 	.byte	0xff
	.zero		1


	//   ....[107]....
        /*079c*/ 	.word	0x00007aa0
        /*07a0*/ 	.word	0x00000000
        /*07a4*/ 	.word	0x00000000
        /*07a8*/ 	.short	0x010a
        /*07aa*/ 	.byte	0xff
	.zero		1


	//   ....[108]....
        /*07ac*/ 	.word	0x00007b00
        /*07b0*/ 	.word	0x00000000
        /*07b4*/ 	.word	0x00000000
        /*07b8*/ 	.short	0x010a
        /*07ba*/ 	.byte	0xff
	.zero		1


	//   ....[109]....
        /*07bc*/ 	.word	0x00007b60
        /*07c0*/ 	.word	0x00000000
        /*07c4*/ 	.word	0x00000000
        /*07c8*/ 	.short	0x010a
        /*07ca*/ 	.byte	0xff
	.zero		1


	//   ....[110]....
        /*07cc*/ 	.word	0x00007bc0
        /*07d0*/ 	.word	0x00000000
        /*07d4*/ 	.word	0x00000000
        /*07d8*/ 	.short	0x010a
        /*07da*/ 	.byte	0xff
	.zero		1


	//   ....[111]....
        /*07dc*/ 	.word	0x00007c20
        /*07e0*/ 	.word	0x00000000
        /*07e4*/ 	.word	0x00000000
        /*07e8*/ 	.short	0x010a
        /*07ea*/ 	.byte	0xff
	.zero		1


	//   ....[112]....
        /*07ec*/ 	.word	0x00007c80
        /*07f0*/ 	.word	0x00000000
        /*07f4*/ 	.word	0x00000000
        /*07f8*/ 	.short	0x010a
        /*07fa*/ 	.byte	0xff
	.zero		1


	//   ....[113]....
        /*07fc*/ 	.word	0x00007ce0
        /*0800*/ 	.word	0x00000000
        /*0804*/ 	.word	0x00000000
        /*0808*/ 	.short	0x010a
        /*080a*/ 	.byte	0xff
	.zero		1


	//   ....[114]....
        /*080c*/ 	.word	0x00007d40
        /*0810*/ 	.word	0x00000004
        /*0814*/ 	.word	0x00000118
        /*0818*/ 	.short	0x010a
        /*081a*/ 	.byte	0xff
	.zero		1


	//   ....[115]....
        /*081c*/ 	.word	0x00007da0
        /*0820*/ 	.word	0x00000004
        /*0824*/ 	.word	0x00000110
        /*0828*/ 	.short	0x010a
        /*082a*/ 	.byte	0xff
	.zero		1


	//   ....[116]....
        /*082c*/ 	.word	0x00007e00
        /*0830*/ 	.word	0x00000000
        /*0834*/ 	.word	0x00000110
        /*0838*/ 	.short	0x010a
        /*083a*/ 	.byte	0xff
	.zero		1


	//   ....[117]....
        /*083c*/ 	.word	0x00007e60
        /*0840*/ 	.word	0x00000005
        /*0844*/ 	.word	0x00000130
        /*0848*/ 	.short	0x010a
        /*084a*/ 	.byte	0xff
	.zero		1


	//   ....[118]....
        /*084c*/ 	.word	0x00007ec0
        /*0850*/ 	.word	0x00000000
        /*0854*/ 	.word	0x00000000
        /*0858*/ 	.short	0x010a
        /*085a*/ 	.byte	0xff
	.zero		1


	//   ....[119]....
        /*085c*/ 	.word	0x00007f20
        /*0860*/ 	.word	0x00000000
        /*0864*/ 	.word	0x00000000
        /*0868*/ 	.short	0x010a
        /*086a*/ 	.byte	0xff
	.zero		1


	//   ....[120]....
        /*086c*/ 	.word	0x00007f80
        /*0870*/ 	.word	0x00000000
        /*0874*/ 	.word	0x00000000
        /*0878*/ 	.short	0x010a
        /*087a*/ 	.byte	0xff
	.zero		1


	//   ....[121]....
        /*087c*/ 	.word	0x00007fe0
        /*0880*/ 	.word	0x00000000
        /*0884*/ 	.word	0x00000110
        /*0888*/ 	.short	0x010a
        /*088a*/ 	.byte	0xff
	.zero		1


	//   ....[122]....
        /*088c*/ 	.word	0x00008040
        /*0890*/ 	.word	0x00000000
        /*0894*/ 	.word	0x00000108
        /*0898*/ 	.short	0x010a
        /*089a*/ 	.byte	0xff
	.zero		1


	//   ....[123]....
        /*089c*/ 	.word	0x000080a0
        /*08a0*/ 	.word	0x00000003
        /*08a4*/ 	.word	0x000000e8
        /*08a8*/ 	.short	0x010a
        /*08aa*/ 	.byte	0xff
	.zero		1


	//   ....[124]....
        /*08ac*/ 	.word	0x00008100
        /*08b0*/ 	.word	0x00000003
        /*08b4*/ 	.word	0x000000e8
        /*08b8*/ 	.short	0x010a
        /*08ba*/ 	.byte	0xff
	.zero		1


	//   ....[125]....
        /*08bc*/ 	.word	0x00008160
        /*08c0*/ 	.word	0x00000000
        /*08c4*/ 	.word	0x00000000
        /*08c8*/ 	.short	0x010a
        /*08ca*/ 	.byte	0xff
	.zero		1


	//   ....[126]....
        /*08cc*/ 	.word	0x000081c0
        /*08d0*/ 	.word	0x00000000
        /*08d4*/ 	.word	0x00000000
        /*08d8*/ 	.short	0x010a
        /*08da*/ 	.byte	0xff
	.zero		1


	//   ....[127]....
        /*08dc*/ 	.word	0x00008220
        /*08e0*/ 	.word	0x00000000
        /*08e4*/ 	.word	0x00000110
        /*08e8*/ 	.short	0x010a
        /*08ea*/ 	.byte	0xff
	.zero		1


	//   ....[128]....
        /*08ec*/ 	.word	0x00008270
        /*08f0*/ 	.word	0x00000000
        /*08f4*/ 	.word	0x000000d0
        /*08f8*/ 	.short	0x010a
        /*08fa*/ 	.byte	0xff
	.zero		1


	//   ....[129]....
        /*08fc*/ 	.word	0x000082c0
        /*0900*/ 	.word	0x00000054
        /*0904*/ 	.word	0x00000120
        /*0908*/ 	.short	0x010a
        /*090a*/ 	.byte	0xff
	.zero		1


	//   ....[130]....
        /*090c*/ 	.word	0x00008310
        /*0910*/ 	.word	0x00000003
        /*0914*/ 	.word	0x000000d0
        /*0918*/ 	.short	0x010a
        /*091a*/ 	.byte	0xff
	.zero		1


	//----- nvinfo : EIATTR_NUM_MBARRIERS
	.align		4
.L_47:
        /*091c*/ 	.byte	0x03, 0x38
        /*091e*/ 	.short	0x0028


	//----- nvinfo : EIATTR_EXIT_INSTR_OFFSETS
	.align		4
        /*0920*/ 	.byte	0x04, 0x1c
        /*0922*/ 	.short	(.L_49 - .L_48)


	//   ....[0]....
.L_48:
        /*0924*/ 	.word	0x000030f0


	//   ....[1]....
        /*0928*/ 	.word	0x00003380


	//   ....[2]....
        /*092c*/ 	.word	0x000033e0


	//   ....[3]....
        /*0930*/ 	.word	0x00004200


	//   ....[4]....
        /*0934*/ 	.word	0x000051d0


	//   ....[5]....
        /*0938*/ 	.word	0x00005210


	//   ....[6]....
        /*093c*/ 	.word	0x00007660


	//   ....[7]....
        /*0940*/ 	.word	0x000076e0


	//   ....[8]....
        /*0944*/ 	.word	0x00007710


	//   ....[9]....
        /*0948*/ 	.word	0x00007780


	//----- nvinfo : EIATTR_MAX_THREADS
	.align		4
.L_49:
        /*094c*/ 	.byte	0x04, 0x05
        /*094e*/ 	.short	(.L_51 - .L_50)
.L_50:
        /*0950*/ 	.word	0x00000100
        /*0954*/ 	.word	0x00000001
        /*0958*/ 	.word	0x00000001


	//----- nvinfo : EIATTR_CRS_STACK_SIZE
	.align		4
.L_51:
        /*095c*/ 	.byte	0x04, 0x1e
        /*095e*/ 	.short	(.L_53 - .L_52)
.L_52:
        /*0960*/ 	.word	0x00000000


	//----- nvinfo : EIATTR_CBANK_PARAM_SIZE
	.align		4
.L_53:
        /*0964*/ 	.byte	0x03, 0x19
        /*0966*/ 	.short	0x0800


	//----- nvinfo : EIATTR_PARAM_CBANK
	.align		4
        /*0968*/ 	.byte	0x04, 0x0a
        /*096a*/ 	.short	(.L_55 - .L_54)
	.align		4
.L_54:
        /*096c*/ 	.word	index@(.nv.constant0._ZN7cutlass13device_kernelINS_4conv6kernel13ConvUniversalINS1_16ConvProblemShapeILNS1_8OperatorE1ELi2EEENS1_10collective14CollectiveConvINS1_47MainloopSm100TmaUmmaWarpSpecializedImplicitGemmILS5_1ELi13ELi2ELi1ELi2EN4cute5tupleIJNSA_1CILi2EEENSC_ILi1EEESE_EEEEENSB_IJNSC_ILi64EEESH_NSB_IJSH_EEEEEENS_6half_tESK_NSA_8TiledMMAINSA_8MMA_AtomIJNSA_20SM100_MMA_F16BF16_SSISK_SK_fLi64ELi64ELNSA_4UMMA5MajorE0ELSP_1ELNSO_7ScaleInE0ELSQ_0EEEEEENSA_6LayoutINSB_IJSE_SE_SE_EEENSB_IJNSC_ILi0EEESV_SV_EEEEENSB_IJNSA_10UnderscoreESY_SY_EEEEENS7_6detail27Sm100ImplicitGemmTileTraitsINSA_20SM90_TMA_LOAD_IM2COLENSA_14ComposedLayoutINSA_7SwizzleILi3ELi4ELi3EEENSA_18smem_ptr_flag_bitsILi16EEENST_INSB_IJNSC_ILi8EEESH_EEENSB_IJSH_SE_EEEEEEEvEENS12_INSA_23SM90_TMA_LOAD_MULTICASTENS14_IS16_S18_NST_INSB_IJSH_S19_EEENSB_IJSE_SH_EEEEEEEvEEEENS_8epilogue10collective18CollectiveEpilogueINS1M_23Sm100TmaWarpSpecializedILi3ELi2ELi16ELb1ELb0EEEJSJ_NSB_IJNST_ISH_SE_EENST_INSC_ILi32EEESE_EEEEESK_NSB_IJNSB_IJlllEEESE_SV_EEESK_S1W_NS1M_6fusion15FusionCallbacksIS1Q_NS1X_17LinearCombinationISK_fSK_fLNS_15FloatRoundStyleE2EEESJ_S1U_JEEENSA_5SM1004TMEM4LOAD26SM100_TMEM_LOAD_16dp256b4xES13_NS14_INS15_ILi2ELi4ELi3EEES18_NST_INSB_IJS19_S1S_EEENSB_IJS1S_SE_EEEEEEENSA_17SM75_U32x4_LDSM_NENSA_21SM90_TMA_STORE_IM2COLES2B_NSA_17SM90_U32x4_STSM_NENSA_39AutoVectorizingCopyWithAssumedAlignmentILi128EEEEEEvvEEEEvNT_6ParamsE)
        /*0970*/ 	.short	0x0380
        /*0972*/ 	.short	0x0800


	//----- nvinfo : EIATTR_SW_WAR
	.align		4
.L_55:
        /*0974*/ 	.byte	0x04, 0x36
        /*0976*/ 	.short	(.L_57 - .L_56)
.L_56:
        /*0978*/ 	.word	0x00000008
.L_57:


//--------------------- .nv.callgraph             --------------------------
	.section	.nv.callgraph,"",@"SHT_CUDA_CALLGRAPH"
	.align	4
	.sectionentsize	8
	.align		4
        /*0000*/ 	.word	0x00000000
	.align		4
        /*0004*/ 	.word	0xffffffff
	.align		4
        /*0008*/ 	.word	index@(_ZN7cutlass13device_kernelINS_4conv6kernel13ConvUniversalINS1_16ConvProblemShapeILNS1_8OperatorE1ELi2EEENS1_10collective14CollectiveConvINS1_47MainloopSm100TmaUmmaWarpSpecializedImplicitGemmILS5_1ELi13ELi2ELi1ELi2EN4cute5tupleIJNSA_1CILi2EEENSC_ILi1EEESE_EEEEENSB_IJNSC_ILi64EEESH_NSB_IJSH_EEEEEENS_6half_tESK_NSA_8TiledMMAINSA_8MMA_AtomIJNSA_20SM100_MMA_F16BF16_SSISK_SK_fLi64ELi64ELNSA_4UMMA5MajorE0ELSP_1ELNSO_7ScaleInE0ELSQ_0EEEEEENSA_6LayoutINSB_IJSE_SE_SE_EEENSB_IJNSC_ILi0EEESV_SV_EEEEENSB_IJNSA_10UnderscoreESY_SY_EEEEENS7_6detail27Sm100ImplicitGemmTileTraitsINSA_20SM90_TMA_LOAD_IM2COLENSA_14ComposedLayoutINSA_7SwizzleILi3ELi4ELi3EEENSA_18smem_ptr_flag_bitsILi16EEENST_INSB_IJNSC_ILi8EEESH_EEENSB_IJSH_SE_EEEEEEEvEENS12_INSA_23SM90_TMA_LOAD_MULTICASTENS14_IS16_S18_NST_INSB_IJSH_S19_EEENSB_IJSE_SH_EEEEEEEvEEEENS_8epilogue10collective18CollectiveEpilogueINS1M_23Sm100TmaWarpSpecializedILi3ELi2ELi16ELb1ELb0EEEJSJ_NSB_IJNST_ISH_SE_EENST_INSC_ILi32EEESE_EEEEESK_NSB_IJNSB_IJlllEEESE_SV_EEESK_S1W_NS1M_6fusion15FusionCallbacksIS1Q_NS1X_17LinearCombinationISK_fSK_fLNS_15FloatRoundStyleE2EEESJ_S1U_JEEENSA_5SM1004TMEM4LOAD26SM100_TMEM_LOAD_16dp256b4xES13_NS14_INS15_ILi2ELi4ELi3EEES18_NST_INSB_IJS19_S1S_EEENSB_IJS1S_SE_EEEEEEENSA_17SM75_U32x4_LDSM_NENSA_21SM90_TMA_STORE_IM2COLES2B_NSA_17SM90_U32x4_STSM_NENSA_39AutoVectorizingCopyWithAssumedAlignmentILi128EEEEEEvvEEEEvNT_6ParamsE)
	.align		4
        /*000c*/ 	.word	index@(__assertfail)
	.align		4
        /*0010*/ 	.word	0x00000000
	.align		4
        /*0014*/ 	.word	0xfffffffe
	.align		4
        /*0018*/ 	.word	0x00000000
	.align		4
        /*001c*/ 	.word	0xfffffffd
	.align		4
        /*0020*/ 	.word	0x00000000
	.align		4
        /*0024*/ 	.word	0xfffffffc


//--------------------- .nv.constant4             --------------------------
	.section	.nv.constant4,"a",@progbits
	.align	8
	.align		8
.nv.constant4:
        /*0000*/ 	.dword	__assertfail
	.align		8
        /*0008*/ 	.dword	__unnamed_1
	.align		8
        /*0010*/ 	.dword	__unnamed_2
	.align		8
        /*0018*/ 	.dword	_ZN39_INTERNAL_c54a0c08_4_k_cu_616dc0ac_34544cuda3std3__45__cpo5beginE
	.align		8
        /*0020*/ 	.dword	_ZN39_INTERNAL_c54a0c08_4_k_cu_616dc0ac_34544cuda3std3__45__cpo3endE
	.align		8
        /*0028*/ 	.dword	_ZN39_INTERNAL_c54a0c08_4_k_cu_616dc0ac_34544cuda3std3__45__cpo6cbeginE
	.align		8
        /*0030*/ 	.dword	_ZN39_INTERNAL_c54a0c08_4_k_cu_616dc0ac_34544cuda3std3__45__cpo4cendE
	.align		8
        /*0038*/ 	.dword	_ZN39_INTERNAL_c54a0c08_4_k_cu_616dc0ac_34544cuda3std3__441_GLOBAL__N__c54a0c08_4_k_cu_616dc0ac_34546ignoreE
	.align		8
        /*0040*/ 	.dword	_ZN39_INTERNAL_c54a0c08_4_k_cu_616dc0ac_34544cuda3std3__419piecewise_constructE
	.align		8
        /*0048*/ 	.dword	_ZN39_INTERNAL_c54a0c08_4_k_cu_616dc0ac_34544cuda3std3__48in_placeE
	.align		8
        /*0050*/ 	.dword	_ZN39_INTERNAL_c54a0c08_4_k_cu_616dc0ac_34544cuda3std6ranges3__45__cpo4swapE
	.align		8
        /*0058*/ 	.dword	_ZN39_INTERNAL_c54a0c08_4_k_cu_616dc0ac_34544cuda3std6ranges3__45__cpo9iter_moveE
	.align		8
        /*0060*/ 	.dword	_ZN39_INTERNAL_c54a0c08_4_k_cu_616dc0ac_34544cute7productE
	.align		8
        /*0068*/ 	.dword	_ZN39_INTERNAL_c54a0c08_4_k_cu_616dc0ac_34544cute1_E
	.align		8
        /*0070*/ 	.dword	$str$27
	.align		8
        /*0078*/ 	.dword	$str$28
	.align		8
        /*0080*/ 	.dword	$str$29
	.align		8
        /*0088*/ 	.dword	$str$30


//--------------------- .text._ZN7cutlass13device_kernelINS_4conv6kernel13ConvUniversalINS1_16ConvProblemShapeILNS1_8OperatorE1ELi2EEENS1_10collective14CollectiveConvINS1_47MainloopSm100TmaUmmaWarpSpecializedImplicitGemmILS5_1ELi13ELi2ELi1ELi2EN4cute5tupleIJNSA_1CILi2EEENSC_ILi1EEESE_EEEEENSB_IJNSC_ILi64EEESH_NSB_IJSH_EEEEEENS_6half_tESK_NSA_8TiledMMAINSA_8MMA_AtomIJNSA_20SM100_MMA_F16BF16_SSISK_SK_fLi64ELi64ELNSA_4UMMA5MajorE0ELSP_1ELNSO_7ScaleInE0ELSQ_0EEEEEENSA_6LayoutINSB_IJSE_SE_SE_EEENSB_IJNSC_ILi0EEESV_SV_EEEEENSB_IJNSA_10UnderscoreESY_SY_EEEEENS7_6detail27Sm100ImplicitGemmTileTraitsINSA_20SM90_TMA_LOAD_IM2COLENSA_14ComposedLayoutINSA_7SwizzleILi3ELi4ELi3EEENSA_18smem_ptr_flag_bitsILi16EEENST_INSB_IJNSC_ILi8EEESH_EEENSB_IJSH_SE_EEEEEEEvEENS12_INSA_23SM90_TMA_LOAD_MULTICASTENS14_IS16_S18_NST_INSB_IJSH_S19_EEENSB_IJSE_SH_EEEEEEEvEEEENS_8epilogue10collective18CollectiveEpilogueINS1M_23Sm100TmaWarpSpecializedILi3ELi2ELi16ELb1ELb0EEEJSJ_NSB_IJNST_ISH_SE_EENST_INSC_ILi32EEESE_EEEEESK_NSB_IJNSB_IJlllEEESE_SV_EEESK_S1W_NS1M_6fusion15FusionCallbacksIS1Q_NS1X_17LinearCombinationISK_fSK_fLNS_15FloatRoundStyleE2EEESJ_S1U_JEEENSA_5SM1004TMEM4LOAD26SM100_TMEM_LOAD_16dp256b4xES13_NS14_INS15_ILi2ELi4ELi3EEES18_NST_INSB_IJS19_S1S_EEENSB_IJS1S_SE_EEEEEEENSA_17SM75_U32x4_LDSM_NENSA_21SM90_TMA_STORE_IM2COLES2B_NSA_17SM90_U32x4_STSM_NENSA_39AutoVectorizingCopyWithAssumedAlignmentILi128EEEEEEvvEEEEvNT_6ParamsE --------------------------
	.section	.text._ZN7cutlass13device_kernelINS_4conv6kernel13ConvUniversalINS1_16ConvProblemShapeILNS1_8OperatorE1ELi2EEENS1_10collective14CollectiveConvINS1_47MainloopSm100TmaUmmaWarpSpecializedImplicitGemmILS5_1ELi13ELi2ELi1ELi2EN4cute5tupleIJNSA_1CILi2EEENSC_ILi1EEESE_EEEEENSB_IJNSC_ILi64EEESH_NSB_IJSH_EEEEEENS_6half_tESK_NSA_8TiledMMAINSA_8MMA_AtomIJNSA_20SM100_MMA_F16BF16_SSISK_SK_fLi64ELi64ELNSA_4UMMA5MajorE0ELSP_1ELNSO_7ScaleInE0ELSQ_0EEEEEENSA_6LayoutINSB_IJSE_SE_SE_EEENSB_IJNSC_ILi0EEESV_SV_EEEEENSB_IJNSA_10UnderscoreESY_SY_EEEEENS7_6detail27Sm100ImplicitGemmTileTraitsINSA_20SM90_TMA_LOAD_IM2COLENSA_14ComposedLayoutINSA_7SwizzleILi3ELi4ELi3EEENSA_18smem_ptr_flag_bitsILi16EEENST_INSB_IJNSC_ILi8EEESH_EEENSB_IJSH_SE_EEEEEEEvEENS12_INSA_23SM90_TMA_LOAD_MULTICASTENS14_IS16_S18_NST_INSB_IJSH_S19_EEENSB_IJSE_SH_EEEEEEEvEEEENS_8epilogue10collective18CollectiveEpilogueINS1M_23Sm100TmaWarpSpecializedILi3ELi2ELi16ELb1ELb0EEEJSJ_NSB_IJNST_ISH_SE_EENST_INSC_ILi32EEESE_EEEEESK_NSB_IJNSB_IJlllEEESE_SV_EEESK_S1W_NS1M_6fusion15FusionCallbacksIS1Q_NS1X_17LinearCombinationISK_fSK_fLNS_15FloatRoundStyleE2EEESJ_S1U_JEEENSA_5SM1004TMEM4LOAD26SM100_TMEM_LOAD_16dp256b4xES13_NS14_INS15_ILi2ELi4ELi3EEES18_NST_INSB_IJS19_S1S_EEENSB_IJS1S_SE_EEEEEEENSA_17SM75_U32x4_LDSM_NENSA_21SM90_TMA_STORE_IM2COLES2B_NSA_17SM90_U32x4_STSM_NENSA_39AutoVectorizingCopyWithAssumedAlignmentILi128EEEEEEvvEEEEvNT_6ParamsE,"ax",@progbits
	.align	128
.text._ZN7cutlass13device_kernelINS_4conv6kernel13ConvUniversalINS1_16ConvProblemShapeILNS1_8OperatorE1ELi2EEENS1_10collective14CollectiveConvINS1_47MainloopSm100TmaUmmaWarpSpecializedImplicitGemmILS5_1ELi13ELi2ELi1ELi2EN4cute5tupleIJNSA_1CILi2EEENSC_ILi1EEESE_EEEEENSB_IJNSC_ILi64EEESH_NSB_IJSH_EEEEEENS_6half_tESK_NSA_8TiledMMAINSA_8MMA_AtomIJNSA_20SM100_MMA_F16BF16_SSISK_SK_fLi64ELi64ELNSA_4UMMA5MajorE0ELSP_1ELNSO_7ScaleInE0ELSQ_0EEEEEENSA_6LayoutINSB_IJSE_SE_SE_EEENSB_IJNSC_ILi0EEESV_SV_EEEEENSB_IJNSA_10UnderscoreESY_SY_EEEEENS7_6detail27Sm100ImplicitGemmTileTraitsINSA_20SM90_TMA_LOAD_IM2COLENSA_14ComposedLayoutINSA_7SwizzleILi3ELi4ELi3EEENSA_18smem_ptr_flag_bitsILi16EEENST_INSB_IJNSC_ILi8EEESH_EEENSB_IJSH_SE_EEEEEEEvEENS12_INSA_23SM90_TMA_LOAD_MULTICASTENS14_IS16_S18_NST_INSB_IJSH_S19_EEENSB_IJSE_SH_EEEEEEEvEEEENS_8epilogue10collective18CollectiveEpilogueINS1M_23Sm100TmaWarpSpecializedILi3ELi2ELi16ELb1ELb0EEEJSJ_NSB_IJNST_ISH_SE_EENST_INSC_ILi32EEESE_EEEEESK_NSB_IJNSB_IJlllEEESE_SV_EEESK_S1W_NS1M_6fusion15FusionCallbacksIS1Q_NS1X_17LinearCombinationISK_fSK_fLNS_15FloatRoundStyleE2EEESJ_S1U_JEEENSA_5SM1004TMEM4LOAD26SM100_TMEM_LOAD_16dp256b4xES13_NS14_INS15_ILi2ELi4ELi3EEES18_NST_INSB_IJS19_S1S_EEENSB_IJS1S_SE_EEEEEEENSA_17SM75_U32x4_LDSM_NENSA_21SM90_TMA_STORE_IM2COLES2B_NSA_17SM90_U32x4_STSM_NENSA_39AutoVectorizingCopyWithAssumedAlignmentILi128EEEEEEvvEEEEvNT_6ParamsE:
        .type           _ZN7cutlass13device_kernelINS_4conv6kernel13ConvUniversalINS1_16ConvProblemShapeILNS1_8OperatorE1ELi2EEENS1_10collective14CollectiveConvINS1_47MainloopSm100TmaUmmaWarpSpecializedImplicitGemmILS5_1ELi13ELi2ELi1ELi2EN4cute5tupleIJNSA_1CILi2EEENSC_ILi1EEESE_EEEEENSB_IJNSC_ILi64EEESH_NSB_IJSH_EEEEEENS_6half_tESK_NSA_8TiledMMAINSA_8MMA_AtomIJNSA_20SM100_MMA_F16BF16_SSISK_SK_fLi64ELi64ELNSA_4UMMA5MajorE0ELSP_1ELNSO_7ScaleInE0ELSQ_0EEEEEENSA_6LayoutINSB_IJSE_SE_SE_EEENSB_IJNSC_ILi0EEESV_SV_EEEEENSB_IJNSA_10UnderscoreESY_SY_EEEEENS7_6detail27Sm100ImplicitGemmTileTraitsINSA_20SM90_TMA_LOAD_IM2COLENSA_14ComposedLayoutINSA_7SwizzleILi3ELi4ELi3EEENSA_18smem_ptr_flag_bitsILi16EEENST_INSB_IJNSC_ILi8EEESH_EEENSB_IJSH_SE_EEEEEEEvEENS12_INSA_23SM90_TMA_LOAD_MULTICASTENS14_IS16_S18_NST_INSB_IJSH_S19_EEENSB_IJSE_SH_EEEEEEEvEEEENS_8epilogue10collective18CollectiveEpilogueINS1M_23Sm100TmaWarpSpecializedILi3ELi2ELi16ELb1ELb0EEEJSJ_NSB_IJNST_ISH_SE_EENST_INSC_ILi32EEESE_EEEEESK_NSB_IJNSB_IJlllEEESE_SV_EEESK_S1W_NS1M_6fusion15FusionCallbacksIS1Q_NS1X_17LinearCombinationISK_fSK_fLNS_15FloatRoundStyleE2EEESJ_S1U_JEEENSA_5SM1004TMEM4LOAD26SM100_TMEM_LOAD_16dp256b4xES13_NS14_INS15_ILi2ELi4ELi3EEES18_NST_INSB_IJS19_S1S_EEENSB_IJS1S_SE_EEEEEEENSA_17SM75_U32x4_LDSM_NENSA_21SM90_TMA_STORE_IM2COLES2B_NSA_17SM90_U32x4_STSM_NENSA_39AutoVectorizingCopyWithAssumedAlignmentILi128EEEEEEvvEEEEvNT_6ParamsE,@function
        .size           _ZN7cutlass13device_kernelINS_4conv6kernel13ConvUniversalINS1_16ConvProblemShapeILNS1_8OperatorE1ELi2EEENS1_10collective14CollectiveConvINS1_47MainloopSm100TmaUmmaWarpSpecializedImplicitGemmILS5_1ELi13ELi2ELi1ELi2EN4cute5tupleIJNSA_1CILi2EEENSC_ILi1EEESE_EEEEENSB_IJNSC_ILi64EEESH_NSB_IJSH_EEEEEENS_6half_tESK_NSA_8TiledMMAINSA_8MMA_AtomIJNSA_20SM100_MMA_F16BF16_SSISK_SK_fLi64ELi64ELNSA_4UMMA5MajorE0ELSP_1ELNSO_7ScaleInE0ELSQ_0EEEEEENSA_6LayoutINSB_IJSE_SE_SE_EEENSB_IJNSC_ILi0EEESV_SV_EEEEENSB_IJNSA_10UnderscoreESY_SY_EEEEENS7_6detail27Sm100ImplicitGemmTileTraitsINSA_20SM90_TMA_LOAD_IM2COLENSA_14ComposedLayoutINSA_7SwizzleILi3ELi4ELi3EEENSA_18smem_ptr_flag_bitsILi16EEENST_INSB_IJNSC_ILi8EEESH_EEENSB_IJSH_SE_EEEEEEEvEENS12_INSA_23SM90_TMA_LOAD_MULTICASTENS14_IS16_S18_NST_INSB_IJSH_S19_EEENSB_IJSE_SH_EEEEEEEvEEEENS_8epilogue10collective18CollectiveEpilogueINS1M_23Sm100TmaWarpSpecializedILi3ELi2ELi16ELb1ELb0EEEJSJ_NSB_IJNST_ISH_SE_EENST_INSC_ILi32EEESE_EEEEESK_NSB_IJNSB_IJlllEEESE_SV_EEESK_S1W_NS1M_6fusion15FusionCallbacksIS1Q_NS1X_17LinearCombinationISK_fSK_fLNS_15FloatRoundStyleE2EEESJ_S1U_JEEENSA_5SM1004TMEM4LOAD26SM100_TMEM_LOAD_16dp256b4xES13_NS14_INS15_ILi2ELi4ELi3EEES18_NST_INSB_IJS19_S1S_EEENSB_IJS1S_SE_EEEEEEENSA_17SM75_U32x4_LDSM_NENSA_21SM90_TMA_STORE_IM2COLES2B_NSA_17SM90_U32x4_STSM_NENSA_39AutoVectorizingCopyWithAssumedAlignmentILi128EEEEEEvvEEEEvNT_6ParamsE,(.L_x_179 - _ZN7cutlass13device_kernelINS_4conv6kernel13ConvUniversalINS1_16ConvProblemShapeILNS1_8OperatorE1ELi2EEENS1_10collective14CollectiveConvINS1_47MainloopSm100TmaUmmaWarpSpecializedImplicitGemmILS5_1ELi13ELi2ELi1ELi2EN4cute5tupleIJNSA_1CILi2EEENSC_ILi1EEESE_EEEEENSB_IJNSC_ILi64EEESH_NSB_IJSH_EEEEEENS_6half_tESK_NSA_8TiledMMAINSA_8MMA_AtomIJNSA_20SM100_MMA_F16BF16_SSISK_SK_fLi64ELi64ELNSA_4UMMA5MajorE0ELSP_1ELNSO_7ScaleInE0ELSQ_0EEEEEENSA_6LayoutINSB_IJSE_SE_SE_EEENSB_IJNSC_ILi0EEESV_SV_EEEEENSB_IJNSA_10UnderscoreESY_SY_EEEEENS7_6detail27Sm100ImplicitGemmTileTraitsINSA_20SM90_TMA_LOAD_IM2COLENSA_14ComposedLayoutINSA_7SwizzleILi3ELi4ELi3EEENSA_18smem_ptr_flag_bitsILi16EEENST_INSB_IJNSC_ILi8EEESH_EEENSB_IJSH_SE_EEEEEEEvEENS12_INSA_23SM90_TMA_LOAD_MULTICASTENS14_IS16_S18_NST_INSB_IJSH_S19_EEENSB_IJSE_SH_EEEEEEEvEEEENS_8epilogue10collective18CollectiveEpilogueINS1M_23Sm100TmaWarpSpecializedILi3ELi2ELi16ELb1ELb0EEEJSJ_NSB_IJNST_ISH_SE_EENST_INSC_ILi32EEESE_EEEEESK_NSB_IJNSB_IJlllEEESE_SV_EEESK_S1W_NS1M_6fusion15FusionCallbacksIS1Q_NS1X_17LinearCombinationISK_fSK_fLNS_15FloatRoundStyleE2EEESJ_S1U_JEEENSA_5SM1004TMEM4LOAD26SM100_TMEM_LOAD_16dp256b4xES13_NS14_INS15_ILi2ELi4ELi3EEES18_NST_INSB_IJS19_S1S_EEENSB_IJS1S_SE_EEEEEEENSA_17SM75_U32x4_LDSM_NENSA_21SM90_TMA_STORE_IM2COLES2B_NSA_17SM90_U32x4_STSM_NENSA_39AutoVectorizingCopyWithAssumedAlignmentILi128EEEEEEvvEEEEvNT_6ParamsE)
        .other          _ZN7cutlass13device_kernelINS_4conv6kernel13ConvUniversalINS1_16ConvProblemShapeILNS1_8OperatorE1ELi2EEENS1_10collective14CollectiveConvINS1_47MainloopSm100TmaUmmaWarpSpecializedImplicitGemmILS5_1ELi13ELi2ELi1ELi2EN4cute5tupleIJNSA_1CILi2EEENSC_ILi1EEESE_EEEEENSB_IJNSC_ILi64EEESH_NSB_IJSH_EEEEEENS_6half_tESK_NSA_8TiledMMAINSA_8MMA_AtomIJNSA_20SM100_MMA_F16BF16_SSISK_SK_fLi64ELi64ELNSA_4UMMA5MajorE0ELSP_1ELNSO_7ScaleInE0ELSQ_0EEEEEENSA_6LayoutINSB_IJSE_SE_SE_EEENSB_IJNSC_ILi0EEESV_SV_EEEEENSB_IJNSA_10UnderscoreESY_SY_EEEEENS7_6detail27Sm100ImplicitGemmTileTraitsINSA_20SM90_TMA_LOAD_IM2COLENSA_14ComposedLayoutINSA_7SwizzleILi3ELi4ELi3EEENSA_18smem_ptr_flag_bitsILi16EEENST_INSB_IJNSC_ILi8EEESH_EEENSB_IJSH_SE_EEEEEEEvEENS12_INSA_23SM90_TMA_LOAD_MULTICASTENS14_IS16_S18_NST_INSB_IJSH_S19_EEENSB_IJSE_SH_EEEEEEEvEEEENS_8epilogue10collective18CollectiveEpilogueINS1M_23Sm100TmaWarpSpecializedILi3ELi2ELi16ELb1ELb0EEEJSJ_NSB_IJNST_ISH_SE_EENST_INSC_ILi32EEESE_EEEEESK_NSB_IJNSB_IJlllEEESE_SV_EEESK_S1W_NS1M_6fusion15FusionCallbacksIS1Q_NS1X_17LinearCombinationISK_fSK_fLNS_15FloatRoundStyleE2EEESJ_S1U_JEEENSA_5SM1004TMEM4LOAD26SM100_TMEM_LOAD_16dp256b4xES13_NS14_INS15_ILi2ELi4ELi3EEES18_NST_INSB_IJS19_S1S_EEENSB_IJS1S_SE_EEEEEEENSA_17SM75_U32x4_LDSM_NENSA_21SM90_TMA_STORE_IM2COLES2B_NSA_17SM90_U32x4_STSM_NENSA_39AutoVectorizingCopyWithAssumedAlignmentILi128EEEEEEvvEEEEvNT_6ParamsE,@"STO_CUDA_ENTRY STV_DEFAULT"
_ZN7cutlass13device_kernelINS_4conv6kernel13ConvUniversalINS1_16ConvProblemShapeILNS1_8OperatorE1ELi2EEENS1_10collective14CollectiveConvINS1_47MainloopSm100TmaUmmaWarpSpecializedImplicitGemmILS5_1ELi13ELi2ELi1ELi2EN4cute5tupleIJNSA_1CILi2EEENSC_ILi1EEESE_EEEEENSB_IJNSC_ILi64EEESH_NSB_IJSH_EEEEEENS_6half_tESK_NSA_8TiledMMAINSA_8MMA_AtomIJNSA_20SM100_MMA_F16BF16_SSISK_SK_fLi64ELi64ELNSA_4UMMA5MajorE0ELSP_1ELNSO_7ScaleInE0ELSQ_0EEEEEENSA_6LayoutINSB_IJSE_SE_SE_EEENSB_IJNSC_ILi0EEESV_SV_EEEEENSB_IJNSA_10UnderscoreESY_SY_EEEEENS7_6detail27Sm100ImplicitGemmTileTraitsINSA_20SM90_TMA_LOAD_IM2COLENSA_14ComposedLayoutINSA_7SwizzleILi3ELi4ELi3EEENSA_18smem_ptr_flag_bitsILi16EEENST_INSB_IJNSC_ILi8EEESH_EEENSB_IJSH_SE_EEEEEEEvEENS12_INSA_23SM90_TMA_LOAD_MULTICASTENS14_IS16_S18_NST_INSB_IJSH_S19_EEENSB_IJSE_SH_EEEEEEEvEEEENS_8epilogue10collective18CollectiveEpilogueINS1M_23Sm100TmaWarpSpecializedILi3ELi2ELi16ELb1ELb0EEEJSJ_NSB_IJNST_ISH_SE_EENST_INSC_ILi32EEESE_EEEEESK_NSB_IJNSB_IJlllEEESE_SV_EEESK_S1W_NS1M_6fusion15FusionCallbacksIS1Q_NS1X_17LinearCombinationISK_fSK_fLNS_15FloatRoundStyleE2EEESJ_S1U_JEEENSA_5SM1004TMEM4LOAD26SM100_TMEM_LOAD_16dp256b4xES13_NS14_INS15_ILi2ELi4ELi3EEES18_NST_INSB_IJS19_S1S_EEENSB_IJS1S_SE_EEEEEEENSA_17SM75_U32x4_LDSM_NENSA_21SM90_TMA_STORE_IM2COLES2B_NSA_17SM90_U32x4_STSM_NENSA_39AutoVectorizingCopyWithAssumedAlignmentILi128EEEEEEvvEEEEvNT_6ParamsE:
[----:B------:R-:W1:Y:S01]  /*0000*/  LDC R1, c[0x0][0x37c] ;  /* 0x0000df00ff017b82 */ /* 0x000e620000000800 */
[----:B------:R-:W2:Y:S01]  /*0010*/  S2R R75, SR_TID.X ;  /* 0x00000000004b7919 */ /* 0x000ea20000002100 */
[----:B------:R-:W3:Y:S01]  /*0020*/  LDCU.64 UR6, c[0x0][0x890] ;  /* 0x00011200ff0677ac */ /* 0x000ee20008000a00 */
[----:B-1----:R-:W-:Y:S01]  /*0030*/  VIADD R1, R1, 0xfffffff8 ;  /* 0xfffffff801017836 */ /* 0x002fe20000000000 */
[----:B------:R-:W-:Y:S02]  /*0040*/  PRMT R63, RZ, 0x7610, R63 ;  /* 0x00007610ff3f7816 */ /* 0x000fe4000000003f */
[----:B------:R-:W-:Y:S01]  /*0050*/  ELECT P5, URZ, PT ;  /* 0x0000000000ff782f */ /* 0x000fe200038a0000 */
[----:B------:R-:W1:Y:S01]  /*0060*/  LDCU.64 UR48, c[0x0][0x358] ;  /* 0x00006b00ff3077ac */ /* 0x000e620008000a00 */
[----:B---3--:R-:W-:-:S04]  /*0070*/  UISETP.NE.U32.AND UP0, UPT, UR6, URZ, UPT ;  /* 0x000000ff0600728c */ /* 0x008fc8000bf05070 */
[----:B------:R-:W-:Y:S01]  /*0080*/  UISETP.NE.AND.EX UP0, UPT, UR7, URZ, UPT, UP0 ;  /* 0x000000ff0700728c */ /* 0x000fe2000bf05300 */
[----:B--2---:R-:W-:-:S05]  /*0090*/  SHF.R.U32.HI R76, RZ, 0x5, R75 ;  /* 0x00000005ff4c7819 */ /* 0x004fca000001164b */
[----:B------:R-:W2:Y:S02]  /*00a0*/  SHFL.IDX PT, R0, R76, RZ, 0x1f ;  /* 0x00001fff4c007589 */ /* 0x000ea400000e0000 */
[----:B--2---:R-:W-:Y:S01]  /*00b0*/  R2UR UR4, R0 ;  /* 0x00000000000472ca */ /* 0x004fe200000e0000 */
[----:B-1----:R-:W-:-:S14]  /*00c0*/  BRA.U UP0, `(.L_x_0) ;  /* 0x00000001002c7547 */ /* 0x002fdc000b800000 */
[----:B------:R-:W1:Y:S02]  /*00d0*/  LDCU.64 UR8, c[0x0][0x888] ;  /* 0x00011100ff0877ac */ /* 0x000e640008000a00 */
[----:B-1----:R-:W-:-:S04]  /*00e0*/  UISETP.NE.U32.AND UP0, UPT, UR8, URZ, UPT ;  /* 0x000000ff0800728c */ /* 0x002fc8000bf05070 */
[----:B------:R-:W-:-:S09]  /*00f0*/  UISETP.NE.AND.EX UP0, UPT, UR9, URZ, UPT, UP0 ;  /* 0x000000ff0900728c */ /* 0x000fd2000bf05300 */
[----:B------:R-:W-:Y:S05]  /*0100*/  BRA.U !UP0, `(.L_x_1) ;  /* 0x0000000108107547 */ /* 0x000fea000b800000 */
[----:B------:R-:W1:Y:S02]  /*0110*/  LDC.64 R2, c[0x0][0x888] ;  /* 0x00022200ff027b82 */ /* 0x000e640000000a00 */
[----:B-1----:R1:W5:Y:S01]  /*0120*/  LDG.E R35, desc[UR48][R2.64] ;  /* 0x0000003002237981 */ /* 0x002362000c1e1900 */
[----:B------:R-:W-:Y:S01]  /*0130*/  HFMA2 R63, -RZ, RZ, 0, 5.9604644775390625e-08 ;  /* 0x00000001ff3f7431 */ /* 0x000fe200000001ff */
[----:B------:R-:W-:Y:S05]  /*0140*/  BRA `(.L_x_0) ;  /* 0x00000000000c7947 */ /* 0x000fea0003800000 */
.L_x_1:
[----:B------:R-:W1:Y:S01]  /*0150*/  LDCU UR5, c[0x0][0x880] ;  /* 0x00011000ff0577ac */ /* 0x000e620008000800 */
[----:B------:R-:W-:Y:S01]  /*0160*/  HFMA2 R63, -RZ, RZ, 0, 5.9604644775390625e-08 ;  /* 0x00000001ff3f7431 */ /* 0x000fe200000001ff */
[----:B-1----:R-:W-:Y:S02]  /*0170*/  MOV R35, UR5 ;  /* 0x0000000500237c02 */ /* 0x002fe40008000f00 */
.L_x_0:
[----:B------:R-:W2:Y:S02]  /*0180*/  LDCU.64 UR8, c[0x0][0x8b0] ;  /* 0x00011600ff0877ac */ /* 0x000ea40008000a00 */
[----:B--2---:R-:W-:-:S04]  /*0190*/  UISETP.NE.U32.AND UP0, UPT, UR8, URZ, UPT ;  /* 0x000000ff0800728c */ /* 0x004fc8000bf05070 */
[----:B------:R-:W-:-:S09]  /*01a0*/  UISETP.NE.AND.EX UP0, UPT, UR9, URZ, UPT, UP0 ;  /* 0x000000ff0900728c */ /* 0x000fd2000bf05300 */
[----:B------:R-:W-:Y:S05]  /*01b0*/  BRA.U UP0, `(.L_x_2) ;  /* 0x0000000100247547 */ /* 0x000fea000b800000 */
[----:B------:R-:W2:Y:S02]  /*01c0*/  LDCU.64 UR8, c[0x0][0x8a8] ;  /* 0x00011500ff0877ac */ /* 0x000ea40008000a00 */
[----:B--2---:R-:W-:-:S04]  /*01d0*/  UISETP.NE.U32.AND UP0, UPT, UR8, URZ, UPT ;  /* 0x000000ff0800728c */ /* 0x004fc8000bf05070 */
[----:B------:R-:W-:-:S09]  /*01e0*/  UISETP.NE.AND.EX UP0, UPT, UR9, URZ, UPT, UP0 ;  /* 0x000000ff0900728c */ /* 0x000fd2000bf05300 */
[----:B------:R-:W-:Y:S05]  /*01f0*/  BRA.U !UP0, `(.L_x_3) ;  /* 0x00000001080c7547 */ /* 0x000fea000b800000 */
[----:B-1----:R-:W1:Y:S02]  /*0200*/  LDC.64 R2, c[0x0][0x8a8] ;  /* 0x00022a00ff027b82 */ /* 0x002e640000000a00 */
[----:B-1----:R2:W5:Y:S01]  /*0210*/  LDG.E R33, desc[UR48][R2.64] ;  /* 0x0000003002217981 */ /* 0x002562000c1e1900 */
[----:B------:R-:W-:Y:S05]  /*0220*/  BRA `(.L_x_2) ;  /* 0x0000000000087947 */ /* 0x000fea0003800000 */
.L_x_3:
[----:B------:R-:W2:Y:S02]  /*0230*/  LDCU UR5, c[0x0][0x8a0] ;  /* 0x00011400ff0577ac */ /* 0x000ea40008000800 */
[----:B--2---:R-:W-:Y:S02]  /*0240*/  MOV R33, UR5 ;  /* 0x0000000500217c02 */ /* 0x004fe40008000f00 */
.L_x_2:
[----:B------:R-:W-:Y:S01]  /*0250*/  IMAD.U32 R0, RZ, RZ, UR4 ;  /* 0x00000004ff007e24 */ /* 0x000fe2000f8e00ff */
[----:B------:R-:W-:Y:S04]  /*0260*/  BSSY.RECONVERGENT B0, `(.L_x_4) ;  /* 0x000000c000007945 */ /* 0x000fe80003800200 */
[C---:B------:R-:W-:Y:S02]  /*0270*/  ISETP.NE.OR P1, PT, R0.reuse, 0x1, !P5 ;  /* 0x000000010000780c */ /* 0x040fe40006f25670 */
[----:B------:R-:W-:-:S11]  /*0280*/  ISETP.NE.OR P0, PT, R0, 0x3, !P5 ;  /* 0x000000030000780c */ /* 0x000fd60006f05670 */
[----:B------:R-:W-:Y:S05]  /*0290*/  @P1 BRA `(.L_x_5) ;  /* 0x0000000000201947 */ /* 0x000fea0003800000 */
[----:B------:R-:W3:Y:S02]  /*02a0*/  LDCU.64 UR8, c[0x0][0x348] ;  /* 0x00006900ff0877ac */ /* 0x000ee40008000a00 */
[----:B---3--:R-:W-:Y:S02]  /*02b0*/  UIADD3 UR10, UP1, UPT, UR8, 0x80, URZ ;  /* 0x00000080080a7890 */ /* 0x008fe4000ff3e0ff */
[----:B------:R-:W-:Y:S02]  /*02c0*/  UIADD3 UR8, UP0, UPT, UR8, 0x180, URZ ;  /* 0x0000018008087890 */ /* 0x000fe4000ff1e0ff */
[----:B------:R-:W-:Y:S02]  /*02d0*/  UIADD3.X UR11, UPT, UPT, URZ, UR9, URZ, UP1, !UPT ;  /* 0x00000009ff0b7290 */ /* 0x000fe40008ffe4ff */
[----:B------:R-:W-:-:S07]  /*02e0*/  UIADD3.X UR9, UPT, UPT, URZ, UR9, URZ, UP0, !UPT ;  /* 0x00000009ff097290 */ /* 0x000fce00087fe4ff */
[----:B------:R3:W-:Y:S02]  /*02f0*/  UTMACCTL.PF [UR10] ;  /* 0x000000000a0079b9 */ /* 0x0007e40008040000 */
[----:B------:R3:W-:Y:S02]  /*0300*/  UTMACCTL.PF [UR8] ;  /* 0x00000000080079b9 */ /* 0x0007e40008040000 */
[----:B---3--:R-:W-:Y:S01]  /*0310*/  NOP ;  /* 0x0000000000007918 */ /* 0x008fe20000000000 */
.L_x_5:
[----:B------:R-:W-:Y:S05]  /*0320*/  BSYNC.RECONVERGENT B0 ;  /* 0x0000000000007941 */ /* 0x000fea0003800200 */
.L_x_4:
[----:B------:R-:W-:Y:S04]  /*0330*/  BSSY.RECONVERGENT B0, `(.L_x_6) ;  /* 0x000000a000007945 */ /* 0x000fe80003800200 */
        /* <DEDUP_REMOVED lines=9> */
.L_x_7:
[----:B------:R-:W-:Y:S05]  /*03d0*/  BSYNC.RECONVERGENT B0 ;  /* 0x0000000000007941 */ /* 0x000fea0003800200 */
.L_x_6:
[----:B------:R-:W3:Y:S01]  /*03e0*/  LDCU.64 UR8, c[0x0][0x888] ;  /* 0x00011100ff0877ac */ /* 0x000ee20008000a00 */
[----:B------:R-:W-:Y:S02]  /*03f0*/  UISETP.EQ.U32.AND UP1, UPT, UR6, URZ, UPT ;  /* 0x000000ff0600728c */ /* 0x000fe4000bf22070 */
[----:B------:R-:W-:Y:S02]  /*0400*/  UPLOP3.LUT UP6, UPT, UPT, UPT, UPT, 0x80, 0x8 ;  /* 0x000000000008789c */ /* 0x000fe40003fcf070 */
[----:B---3--:R-:W-:-:S04]  /*0410*/  UISETP.NE.U32.AND UP0, UPT, UR8, URZ, UPT ;  /* 0x000000ff0800728c */ /* 0x008fc8000bf05070 */
[----:B------:R-:W-:-:S04]  /*0420*/  UISETP.NE.AND.EX UP0, UPT, UR9, URZ, UPT, UP0 ;  /* 0x000000ff0900728c */ /* 0x000fc8000bf05300 */
[----:B------:R-:W-:-:S04]  /*0430*/  UISETP.EQ.OR.EX UP2, UPT, UR7, URZ, !UP0, UP1 ;  /* 0x000000ff0700728c */ /* 0x000fc8000c742710 */
[----:B------:R-:W-:-:S05]  /*0440*/  UP2UR UR56, UPR, URZ, 0x4 ;  /* 0x00000004ff387883 */ /* 0x000fca0008000000 */
[----:B------:R-:W-:Y:S07]  /*0450*/  BRA.U !UP2, `(.L_x_8) ;  /* 0x000000010a207547 */ /* 0x000fee000b800000 */
[----:B------:R-:W-:Y:S01]  /*0460*/  UISETP.NE.U32.AND UP2, UPT, UR6, URZ, UPT ;  /* 0x000000ff0600728c */ /* 0x000fe2000bf45070 */
[----:B-----5:R-:W-:Y:S01]  /*0470*/  FSETP.NEU.AND P0, PT, R35, RZ, PT ;  /* 0x000000ff2300720b */ /* 0x020fe20003f0d000 */
[----:B------:R-:W-:Y:S02]  /*0480*/  USEL UR5, URZ, 0xffffffff, UP0 ;  /* 0xffffffffff057887 */ /* 0x000fe40008000000 */
[----:B------:R-:W-:-:S10]  /*0490*/  UISETP.NE.AND.EX UP2, UPT, UR7, URZ, UPT, UP2 ;  /* 0x000000ff0700728c */ /* 0x000fd4000bf45320 */
[----:B------:R-:W-:Y:S01]  /*04a0*/  VOTEU.ANY UP1, P0 ;  /* 0x0000000000ff7886 */ /* 0x000fe20000020100 */
[----:B------:R-:W-:-:S04]  /*04b0*/  @!UP2 USEL UR5, URZ, 0xffffffff, UP1 ;  /* 0xffffffffff05a887 */ /* 0x000fc80008800000 */
[----:B------:R-:W-:-:S04]  /*04c0*/  ULOP3.LUT UR5, UR5, 0x1, URZ, 0xc0, !UPT ;  /* 0x0000000105057892 */ /* 0x000fc8000f8ec0ff */
[----:B------:R-:W-:-:S11]  /*04d0*/  UISETP.NE.U32.AND UP6, UPT, UR5, 0x1, UPT ;  /* 0x000000010500788c */ /* 0x000fd6000bfc5070 */
.L_x_8:
[----:B-12---:R-:W1:Y:S02]  /*04e0*/  SHFL.IDX PT, R2, R76, RZ, 0x1f ;  /* 0x00001fff4c027589 */ /* 0x006e6400000e0000 */
[----:B-1----:R-:W-:-:S13]  /*04f0*/  ISETP.NE.AND P0, PT, R2, RZ, PT ;  /* 0x000000ff0200720c */ /* 0x002fda0003f05270 */
[----:B------:R-:W-:Y:S05]  /*0500*/  @P0 BRA `(.L_x_9) ;  /* 0x0000000000ac0947 */ /* 0x000fea0003800000 */
[----:B------:R-:W-:Y:S01]  /*0510*/  ELECT P0, URZ, PT ;  /* 0x0000000000ff782f */ /* 0x000fe20003800000 */
[----:B------:R-:W-:-:S12]  /*0520*/  BSSY.RECONVERGENT B0, `(.L_x_9) ;  /* 0x0000029000007945 */ /* 0x000fd80003800200 */
[----:B------:R-:W-:Y:S05]  /*0530*/  @!P0 BRA `(.L_x_10) ;  /* 0x00000000009c8947 */ /* 0x000fea0003800000 */
[----:B------:R-:W1:Y:S01]  /*0540*/  S2UR UR7, SR_CgaCtaId ;  /* 0x00000000000779c3 */ /* 0x000e620000008800 */
[----:B------:R-:W-:Y:S01]  /*0550*/  UMOV UR8, 0x400 ;  /* 0x0000040000087882 */ /* 0x000fe20000000000 */
[----:B------:R-:W-:Y:S01]  /*0560*/  UMOV UR6, 0x1 ;  /* 0x0000000100067882 */ /* 0x000fe20000000000 */
[----:B------:R-:W-:Y:S02]  /*0570*/  UMOV UR5, 0x2 ;  /* 0x0000000200057882 */ /* 0x000fe40000000000 */
[----:B------:R-:W-:-:S04]  /*0580*/  UIADD3 UR10, UPT, UPT, -UR5, 0x100000, URZ ;  /* 0x00100000050a7890 */ /* 0x000fc8000fffe1ff */
[----:B------:R-:W-:Y:S02]  /*0590*/  USHF.L.U32 UR11, UR10, 0xb, URZ ;  /* 0x0000000b0a0b7899 */ /* 0x000fe400080006ff */
[----:B------:R-:W-:Y:S02]  /*05a0*/  USHF.L.U32 UR10, UR10, 0x1, URZ ;  /* 0x000000010a0a7899 */ /* 0x000fe400080006ff */
[----:B-1----:R-:W-:Y:S02]  /*05b0*/  ULEA UR7, UR7, UR8, 0x18 ;  /* 0x0000000807077291 */ /* 0x002fe4000f8ec0ff */
[----:B------:R-:W-:-:S04]  /*05c0*/  UIADD3 UR8, UPT, UPT, -UR6, 0x100000, URZ ;  /* 0x0010000006087890 */ /* 0x000fc8000fffe1ff */
[----:B------:R-:W-:Y:S02]  /*05d0*/  USHF.L.U32 UR9, UR8, 0xb, URZ ;  /* 0x0000000b08097899 */ /* 0x000fe400080006ff */
[----:B------:R-:W-:Y:S01]  /*05e0*/  USHF.L.U32 UR8, UR8, 0x1, URZ ;  /* 0x0000000108087899 */ /* 0x000fe200080006ff */
[----:B------:R-:W1:Y:S11]  /*05f0*/  FENCE.VIEW.ASYNC.S ;  /* 0x00000000000073c6 */ /* 0x000e760000000000 */
[----:B-1----:R1:W2:Y:S01]  /*0600*/  SYNCS.EXCH.64 URZ, [UR7], UR8 ;  /* 0x0000000807ff75b2 */ /* 0x0022a20008000100 */
[----:B------:R1:W3:Y:S01]  /*0610*/  SYNCS.EXCH.64 URZ, [UR7+0x68], UR10 ;  /* 0x0000680a07ff75b2 */ /* 0x0002e20008000100 */
[----:B------:R1:W4:Y:S01]  /*0620*/  SYNCS.EXCH.64 URZ, [UR7+0x8], UR8 ;  /* 0x0000080807ff75b2 */ /* 0x0003220008000100 */
[----:B------:R1:W1:Y:S01]  /*0630*/  SYNCS.EXCH.64 URZ, [UR7+0x70], UR10 ;  /* 0x0000700a07ff75b2 */ /* 0x0002620008000100 */
        /* <DEDUP_REMOVED lines=22> */
[----:B--234-:R-:W-:Y:S01]  /*07a0*/  NOP ;  /* 0x0000000000007918 */ /* 0x01cfe20000000000 */
.L_x_10:
[----:B-1----:R-:W-:Y:S05]  /*07b0*/  BSYNC.RECONVERGENT B0 ;  /* 0x0000000000007941 */ /* 0x002fea0003800200 */
.L_x_9:
[----:B------:R-:W1:Y:S01]  /*07c0*/  SHFL.IDX PT, R2, R76, RZ, 0x1f ;  /* 0x00001fff4c027589 */ /* 0x000e6200000e0000 */
[----:B------:R-:W-:Y:S01]  /*07d0*/  NOP ;  /* 0x0000000000007918 */ /* 0x000fe20000000000 */
[----:B-1----:R-:W-:-:S13]  /*07e0*/  ISETP.NE.AND P0, PT, R2, 0x1, PT ;  /* 0x000000010200780c */ /* 0x002fda0003f05270 */
[----:B------:R-:W-:Y:S05]  /*07f0*/  @P0 BRA `(.L_x_11) ;  /* 0x0000000000500947 */ /* 0x000fea0003800000 */
[----:B------:R-:W1:Y:S01]  /*0800*/  S2UR UR7, SR_CgaCtaId ;  /* 0x00000000000779c3 */ /* 0x000e620000008800 */
[----:B------:R-:W-:Y:S01]  /*0810*/  UMOV UR8, 0x400 ;  /* 0x0000040000087882 */ /* 0x000fe20000000000 */
[----:B------:R-:W-:Y:S01]  /*0820*/  UMOV UR6, 0x20 ;  /* 0x0000002000067882 */ /* 0x000fe20000000000 */
[----:B------:R-:W-:Y:S01]  /*0830*/  UMOV UR5, 0x80 ;  /* 0x0000008000057882 */ /* 0x000fe20000000000 */
[----:B------:R-:W-:Y:S01]  /*0840*/  ELECT P0, URZ, PT ;  /* 0x0000000000ff782f */ /* 0x000fe20003800000 */
        /* <DEDUP_REMOVED lines=8> */
[----:B-1----:R1:W2:Y:S01]  /*08d0*/  SYNCS.EXCH.64 URZ, [UR7+0xd0], UR8 ;  /* 0x0000d00807ff75b2 */ /* 0x0022a20008000100 */
[----:B------:R1:W3:Y:S01]  /*08e0*/  SYNCS.EXCH.64 URZ, [UR7+0xe8], UR10 ;  /* 0x0000e80a07ff75b2 */ /* 0x0002e20008000100 */
[----:B------:R1:W4:Y:S01]  /*08f0*/  SYNCS.EXCH.64 URZ, [UR7+0xd8], UR8 ;  /* 0x0000d80807ff75b2 */ /* 0x0003220008000100 */
[----:B------:R1:W1:Y:S01]  /*0900*/  SYNCS.EXCH.64 URZ, [UR7+0xf0], UR10 ;  /* 0x0000f00a07ff75b2 */ /* 0x0002620008000100 */
[----:B------:R1:W1:Y:S01]  /*0910*/  SYNCS.EXCH.64 URZ, [UR7+0xe0], UR8 ;  /* 0x0000e00807ff75b2 */ /* 0x0002620008000100 */
[----:B------:R1:W1:Y:S01]  /*0920*/  SYNCS.EXCH.64 URZ, [UR7+0xf8], UR10 ;  /* 0x0000f80a07ff75b2 */ /* 0x0002620008000100 */
[----:B------:R-:W-:Y:S01]  /*0930*/  NOP ;  /* 0x0000000000007918 */ /* 0x000fe20000000000 */
.L_x_11:
[----:B------:R-:W2:Y:S01]  /*0940*/  SHFL.IDX PT, R2, R76, RZ, 0x1f ;  /* 0x00001fff4c027589 */ /* 0x000ea200000e0000 */
[----:B------:R-:W-:Y:S01]  /*0950*/  NOP ;  /* 0x0000000000007918 */ /* 0x000fe20000000000 */
[----:B--2---:R-:W-:-:S13]  /*0960*/  ISETP.NE.AND P0, PT, R2, 0x3, PT ;  /* 0x000000030200780c */ /* 0x004fda0003f05270 */
[----:B------:R-:W-:Y:S05]  /*0970*/  @P0 BRA `(.L_x_12) ;  /* 0x0000000000300947 */ /* 0x000fea0003800000 */
[----:B------:R-:W2:Y:S01]  /*0980*/  S2UR UR6, SR_CgaCtaId ;  /* 0x00000000000679c3 */ /* 0x000ea20000008800 */
[----:B-1----:R-:W-:Y:S01]  /*0990*/  UMOV UR7, 0x400 ;  /* 0x0000040000077882 */ /* 0x002fe20000000000 */
[----:B------:R-:W-:Y:S01]  /*09a0*/  UMOV UR5, 0x20 ;  /* 0x0000002000057882 */ /* 0x000fe20000000000 */
[----:B------:R-:W-:Y:S01]  /*09b0*/  ELECT P0, URZ, PT ;  /* 0x0000000000ff782f */ /* 0x000fe20003800000 */
[----:B------:R-:W-:-:S04]  /*09c0*/  UIADD3 UR8, UPT, UPT, -UR5, 0x100000, URZ ;  /* 0x0010000005087890 */ /* 0x000fc8000fffe1ff */
[----:B------:R-:W-:Y:S02]  /*09d0*/  USHF.L.U32 UR9, UR8, 0xb, URZ ;  /* 0x0000000b08097899 */ /* 0x000fe400080006ff */
[----:B------:R-:W-:Y:S02]  /*09e0*/  USHF.L.U32 UR8, UR8, 0x1, URZ ;  /* 0x0000000108087899 */ /* 0x000fe400080006ff */
[----:B--2---:R-:W-:Y:S01]  /*09f0*/  ULEA UR6, UR6, UR7, 0x18 ;  /* 0x0000000706067291 */ /* 0x004fe2000f8ec0ff */
[----:B------:R-:W1:Y:S11]  /*0a00*/  FENCE.VIEW.ASYNC.S ;  /* 0x00000000000073c6 */ /* 0x000e760000000000 */
[----:B-1----:R2:W1:Y:S01]  /*0a10*/  SYNCS.EXCH.64 URZ, [UR6+0x100], UR8 ;  /* 0x0001000806ff75b2 */ /* 0x0024620008000100 */
[----:B------:R2:W1:Y:S02]  /*0a20*/  SYNCS.EXCH.64 URZ, [UR6+0x108], UR8 ;  /* 0x0001080806ff75b2 */ /* 0x0004640008000100 */
[----:B--2---:R-:W-:Y:S01]  /*0a30*/  NOP ;  /* 0x0000000000007918 */ /* 0x004fe20000000000 */
.L_x_12:
[----:B------:R-:W2:Y:S01]  /*0a40*/  SHFL.IDX PT, R2, R76, RZ, 0x1f ;  /* 0x00001fff4c027589 */ /* 0x000ea200000e0000 */
[----:B------:R-:W-:Y:S01]  /*0a50*/  NOP ;  /* 0x0000000000007918 */ /* 0x000fe20000000000 */
[----:B--2---:R-:W-:-:S13]  /*0a60*/  ISETP.NE.AND P0, PT, R2, 0x4, PT ;  /* 0x000000040200780c */ /* 0x004fda0003f05270 */
[----:B------:R-:W-:Y:S05]  /*0a70*/  @P0 BRA `(.L_x_13) ;  /* 0x0000000000440947 */ /* 0x000fea0003800000 */
[----:B------:R-:W2:Y:S01]  /*0a80*/  S2UR UR6, SR_CgaCtaId ;  /* 0x00000000000679c3 */ /* 0x000ea20000008800 */
[----:B-1----:R-:W-:Y:S01]  /*0a90*/  UMOV UR8, 0x1e0 ;  /* 0x000001e000087882 */ /* 0x002fe20000000000 */
[----:B------:R-:W-:Y:S01]  /*0aa0*/  UMOV UR7, 0x400 ;  /* 0x0000040000077882 */ /* 0x000fe20000000000 */
[----:B------:R-:W-:Y:S01]  /*0ab0*/  USEL UR8, UR8, 0x1a0, UP6 ;  /* 0x000001a008087887 */ /* 0x000fe2000b000000 */
[----:B------:R-:W-:Y:S01]  /*0ac0*/  UMOV UR5, 0x1 ;  /* 0x0000000100057882 */ /* 0x000fe20000000000 */
[----:B------:R-:W-:Y:S01]  /*0ad0*/  ELECT P0, URZ, PT ;  /* 0x0000000000ff782f */ /* 0x000fe20003800000 */
[----:B------:R-:W-:-:S04]  /*0ae0*/  UIADD3 UR10, UPT, UPT, -UR5, 0x100000, URZ ;  /* 0x00100000050a7890 */ /* 0x000fc8000fffe1ff */
[----:B------:R-:W-:Y:S02]  /*0af0*/  USHF.L.U32 UR11, UR10, 0xb, URZ ;  /* 0x0000000b0a0b7899 */ /* 0x000fe400080006ff */
[----:B------:R-:W-:Y:S02]  /*0b00*/  USHF.L.U32 UR10, UR10, 0x1, URZ ;  /* 0x000000010a0a7899 */ /* 0x000fe400080006ff */
        /* <DEDUP_REMOVED lines=8> */
.L_x_13:
[----:B------:R-:W2:Y:S01]  /*0b90*/  SHFL.IDX PT, R2, R76, RZ, 0x1f ;  /* 0x00001fff4c027589 */ /* 0x000ea200000e0000 */
[----:B------:R-:W1:Y:S01]  /*0ba0*/  S2UR UR45, SR_CgaCtaId ;  /* 0x00000000002d79c3 */ /* 0x000e620000008800 */
[----:B------:R-:W-:Y:S01]  /*0bb0*/  NOP ;  /* 0x0000000000007918 */ /* 0x000fe20000000000 */
[----:B--2---:R-:W-:-:S13]  /*0bc0*/  ISETP.NE.AND P0, PT, R2, 0x5, PT ;  /* 0x000000050200780c */ /* 0x004fda0003f05270 */
[----:B-1----:R-:W-:Y:S05]  /*0bd0*/  @P0 BRA `(.L_x_14) ;  /* 0x0000000000440947 */ /* 0x002fea0003800000 */
[----:B------:R-:W-:Y:S01]  /*0be0*/  UMOV UR7, 0x400 ;  /* 0x0000040000077882 */ /* 0x000fe20000000000 */
[----:B------:R-:W-:Y:S01]  /*0bf0*/  UMOV UR6, 0x1 ;  /* 0x0000000100067882 */ /* 0x000fe20000000000 */
[----:B------:R-:W-:Y:S01]  /*0c00*/  UMOV UR5, 0x80 ;  /* 0x0000008000057882 */ /* 0x000fe20000000000 */
[----:B------:R-:W-:Y:S02]  /*0c10*/  ULEA UR7, UR45, UR7, 0x18 ;  /* 0x000000072d077291 */ /* 0x000fe4000f8ec0ff */
[----:B------:R-:W-:-:S04]  /*0c20*/  UIADD3 UR8, UPT, UPT, -UR6, 0x100000, URZ ;  /* 0x0010000006087890 */ /* 0x000fc8000fffe1ff */
[----:B------:R-:W-:Y:S02]  /*0c30*/  USHF.L.U32 UR9, UR8, 0xb, URZ ;  /* 0x0000000b08097899 */ /* 0x000fe400080006ff */
[----:B------:R-:W-:Y:S02]  /*0c40*/  USHF.L.U32 UR8, UR8, 0x1, URZ ;  /* 0x0000000108087899 */ /* 0x000fe400080006ff */
[----:B------:R-:W-:-:S04]  /*0c50*/  UIADD3 UR10, UPT, UPT, -UR5, 0x100000, URZ ;  /* 0x00100000050a7890 */ /* 0x000fc8000fffe1ff */
[----:B------:R-:W-:Y:S02]  /*0c60*/  USHF.L.U32 UR11, UR10, 0xb, URZ ;  /* 0x0000000b0a0b7899 */ /* 0x000fe400080006ff */
[----:B------:R-:W-:Y:S01]  /*0c70*/  USHF.L.U32 UR10, UR10, 0x1, URZ ;  /* 0x000000010a0a7899 */ /* 0x000fe200080006ff */
[----:B------:R-:W-:Y:S01]  /*0c80*/  ELECT P0, URZ, PT ;  /* 0x0000000000ff782f */ /* 0x000fe20003800000 */
[----:B------:R-:W1:Y:S02]  /*0c90*/  FENCE.VIEW.ASYNC.S ;  /* 0x00000000000073c6 */ /* 0x000e640000000000 */
[----:B-1----:R1:W2:Y:S08]  /*0ca0*/  SYNCS.EXCH.64 URZ, [UR7+0x120], UR8 ;  /* 0x0001200807ff75b2 */ /* 0x0022b00008000100 */
[----:B------:R1:W1:Y:S01]  /*0cb0*/  SYNCS.EXCH.64 URZ, [UR7+0x130], UR10 ;  /* 0x0001300a07ff75b2 */ /* 0x0002620008000100 */
[----:B------:R1:W1:Y:S01]  /*0cc0*/  SYNCS.EXCH.64 URZ, [UR7+0x128], UR8 ;  /* 0x0001280807ff75b2 */ /* 0x0002620008000100 */
[----:B------:R1:W1:Y:S01]  /*0cd0*/  SYNCS.EXCH.64 URZ, [UR7+0x138], UR10 ;  /* 0x0001380a07ff75b2 */ /* 0x0002620008000100 */
[----:B------:R-:W-:Y:S01]  /*0ce0*/  NOP ;  /* 0x0000000000007918 */ /* 0x000fe20000000000 */
.L_x_14:
[----:B------:R-:W3:Y:S01]  /*0cf0*/  LDCU UR5, c[0x0][0x36c] ;  /* 0x00006d80ff0577ac */ /* 0x000ee20008000800 */
[----:B------:R-:W-:Y:S01]  /*0d00*/  ISETP.NE.OR P5, PT, R0, 0x2, !P5 ;  /* 0x000000020000780c */ /* 0x000fe20006fa5670 */
[----:B------:R-:W-:Y:S01]  /*0d10*/  NOP ;  /* 0x0000000000007918 */ /* 0x000fe20000000000 */
[----:B------:R-:W-:Y:S01]  /*0d20*/  LOP3.LUT R8, R75, 0x1f, RZ, 0xc0, !PT ;  /* 0x0000001f4b087812 */ /* 0x000fe200078ec0ff */
[----:B------:R-:W-:Y:S02]  /*0d30*/  UISETP.NE.AND UP5, UPT, UR4, 0x2, UPT ;  /* 0x000000020400788c */ /* 0x000fe4000bfa5270 */
[----:B------:R-:W-:Y:S02]  /*0d40*/  UISETP.NE.AND UP4, UPT, UR4, URZ, UPT ;  /* 0x000000ff0400728c */ /* 0x000fe4000bf85270 */
[----:B---3--:R-:W-:-:S09]  /*0d50*/  UISETP.EQ.U32.AND UP1, UPT, UR5, 0x1, UPT ;  /* 0x000000010500788c */ /* 0x008fd2000bf22070 */
[----:B------:R-:W-:Y:S05]  /*0d60*/  BRA.U !UP1, `(.L_x_15) ;  /* 0x0000000109087547 */ /* 0x000fea000b800000 */
[----:B-12-4-:R-:W-:Y:S01]  /*0d70*/  UCGABAR_ARV ;  /* 0x00000000000079c7 */ /* 0x016fe20008000000 */
[----:B------:R-:W-:Y:S05]  /*0d80*/  BRA `(.L_x_16) ;  /* 0x0000000000047947 */ /* 0x000fea0003800000 */
.L_x_15:
[----:B-12-4-:R-:W-:Y:S01]  /*0d90*/  NOP ;  /* 0x0000000000007918 */ /* 0x016fe20000000000 */
.L_x_16:
[----:B------:R-:W1:Y:S01]  /*0da0*/  S2R R18, SR_CTAID.Y ;  /* 0x0000000000127919 */ /* 0x000e620000002600 */
[----:B------:R-:W2:Y:S01]  /*0db0*/  S2UR UR6, SR_CTAID.X ;  /* 0x00000000000679c3 */ /* 0x000ea20000002500 */
[----:B------:R-:W-:-:S05]  /*0dc0*/  CS2R.32 R64, SR_CgaSize ;  /* 0x0000000000407805 */ /* 0x000fca0000008a00 */
[----:B------:R-:W-:-:S05]  /*0dd0*/  IMAD R64, R64, -0xa0, RZ ;  /* 0xffffff6040407824 */ /* 0x000fca00078e02ff */
[----:B------:R-:W-:-:S14]  /*0de0*/  R2UR UR7, R64 ;  /* 0x00000000400772ca */ /* 0x000fdc00000e0000 */
[----:B------:R-:W3:Y:S01]  /*0df0*/  LDCU UR7, c[0x0][UR7+0x2b0] ;  /* 0x00005600070777ac */ /* 0x000ee20008000800 */
[----:B------:R-:W-:-:S05]  /*0e00*/  CS2R.32 R64, SR_CgaSize ;  /* 0x0000000000407805 */ /* 0x000fca0000008a00 */
[----:B------:R-:W-:-:S05]  /*0e10*/  IMAD R64, R64, -0xa0, RZ ;  /* 0xffffff6040407824 */ /* 0x000fca00078e02ff */
[----:B------:R-:W-:-:S14]  /*0e20*/  R2UR UR5, R64 ;  /* 0x00000000400572ca */ /* 0x000fdc00000e0000 */
[----:B------:R-:W4:Y:S01]  /*0e30*/  LDCU UR5, c[0x0][UR5+0x2b4] ;  /* 0x00005680050577ac */ /* 0x000f220008000800 */
[----:B------:R-:W4:Y:S01]  /*0e40*/  LDC R11, c[0x0][0xb24] ;  /* 0x0002c900ff0b7b82 */ /* 0x000f220000000800 */
[----:B------:R-:W-:Y:S02]  /*0e50*/  USHF.L.U32 UR23, UR45, 0xb, URZ ;  /* 0x0000000b2d177899 */ /* 0x000fe400080006ff */
[----:B------:R-:W-:Y:S02]  /*0e60*/  USHF.L.U32 UR22, UR45, 0x5, URZ ;  /* 0x000000052d167899 */ /* 0x000fe400080006ff */
[----:B------:R-:W-:Y:S02]  /*0e70*/  ULOP3.LUT UR23, UR23, 0x800, URZ, 0xc0, !UPT ;  /* 0x0000080017177892 */ /* 0x000fe4000f8ec0ff */
[----:B------:R-:W-:Y:S01]  /*0e80*/  ULOP3.LUT UR22, UR22, 0x20, URZ, 0xc0, !UPT ;  /* 0x0000002016167892 */ /* 0x000fe2000f8ec0ff */
[----:B------:R-:W-:-:S05]  /*0e90*/  CS2R.32 R5, SR_CgaSize ;  /* 0x0000000000057805 */ /* 0x000fca0000008a00 */
[----:B------:R-:W-:-:S06]  /*0ea0*/  IMAD R5, R5, -0xa0, RZ ;  /* 0xffffff6005057824 */ /* 0x000fcc00078e02ff */
[----:B------:R-:W4:Y:S01]  /*0eb0*/  LDC R5, c[0x0][R5+0x2a0] ;  /* 0x0000a80005057b82 */ /* 0x000f220000000800 */
[----:B------:R-:W-:Y:S01]  /*0ec0*/  UISETP.NE.AND UP2, UPT, UR4, 0x2, UPT ;  /* 0x000000020400788c */ /* 0x000fe2000bf45270 */
[----:B--2---:R-:W-:Y:S02]  /*0ed0*/  I2FP.F32.U32 R64, UR6 ;  /* 0x0000000600407c45 */ /* 0x004fe40008201000 */
[----:B------:R-:W-:-:S05]  /*0ee0*/  CS2R.32 R62, SR_CgaSize ;  /* 0x00000000003e7805 */ /* 0x000fca0000008a00 */
[----:B------:R-:W-:-:S06]  /*0ef0*/  IMAD R62, R62, -0xa0, RZ ;  /* 0xffffff603e3e7824 */ /* 0x000fcc00078e02ff */
[----:B------:R-:W2:Y:S01]  /*0f00*/  LDC R62, c[0x0][R62+0x2a4] ;  /* 0x0000a9003e3e7b82 */ /* 0x000ea20000000800 */
[----:B------:R-:W-:Y:S01]  /*0f10*/  MOV R19, UR6 ;  /* 0x0000000600137c02 */ /* 0x000fe20008000f00 */
[----:B---3--:R-:W-:Y:S01]  /*0f20*/  FMUL R64, R64, UR7 ;  /* 0x0000000740407c20 */ /* 0x008fe20008400000 */
[----:B-1----:R-:W-:-:S05]  /*0f30*/  I2FP.F32.U32 R0, R18 ;  /* 0x0000001200007245 */ /* 0x002fca0000201000 */
[----:B------:R-:W1:Y:S01]  /*0f40*/  S2UR UR60, SR_CTAID.Z ;  /* 0x00000000003c79c3 */ /* 0x000e620000002700 */
[----:B----4-:R-:W-:Y:S01]  /*0f50*/  ISETP.GE.AND P0, PT, R11, 0x1, PT ;  /* 0x000000010b00780c */ /* 0x010fe20003f06270 */
[----:B------:R-:W3:Y:S01]  /*0f60*/  F2I.U32.TRUNC.NTZ R64, R64 ;  /* 0x0000004000407305 */ /* 0x000ee2000020f000 */
[----:B------:R-:W-:Y:S01]  /*0f70*/  FMUL R0, R0, UR5 ;  /* 0x0000000500007c20 */ /* 0x000fe20008400000 */
[----:B------:R-:W4:Y:S04]  /*0f80*/  LDCU UR5, c[0x0][0xb30] ;  /* 0x00016600ff0577ac */ /* 0x000f280008000800 */
[----:B------:R-:W1:Y:S02]  /*0f90*/  LDC R26, c[0x0][0xb24] ;  /* 0x0002c900ff1a7b82 */ /* 0x000e640000000800 */
[----:B------:R-:W4:Y:S01]  /*0fa0*/  F2I.U32.TRUNC.NTZ R3, R0 ;  /* 0x0000000000037305 */ /* 0x000f22000020f000 */
[----:B---3--:R-:W-:-:S05]  /*0fb0*/  IADD3 R64, PT, PT, -R64, RZ, RZ ;  /* 0x000000ff40407210 */ /* 0x008fca0007ffe1ff */
[----:B------:R-:W-:Y:S01]  /*0fc0*/  IMAD R64, R5, R64, UR6 ;  /* 0x0000000605407e24 */ /* 0x000fe2000f8e0240 */
[----:B----4-:R-:W-:Y:S02]  /*0fd0*/  IADD3 R3, PT, PT, -R3, RZ, RZ ;  /* 0x000000ff03037210 */ /* 0x010fe40007ffe1ff */
[----:B------:R-:W-:-:S03]  /*0fe0*/  PRMT R0, RZ, 0x7610, R0 ;  /* 0x00007610ff007816 */ /* 0x000fc60000000000 */
[----:B--2---:R-:W-:Y:S01]  /*0ff0*/  IMAD R62, R62, R3, R18 ;  /* 0x000000033e3e7224 */ /* 0x004fe200078e0212 */
[----:B------:R-:W-:Y:S06]  /*1000*/  BRA.U UP4, `(.L_x_17) ;  /* 0x0000000104207547 */ /* 0x000fec000b800000 */
[C---:B------:R-:W-:Y:S02]  /*1010*/  ISETP.NE.AND P3, PT, R62.reuse, RZ, PT ;  /* 0x000000ff3e00720c */ /* 0x040fe40003f65270 */
[----:B------:R-:W-:Y:S02]  /*1020*/  ISETP.NE.AND P1, PT, R62, RZ, PT ;  /* 0x000000ff3e00720c */ /* 0x000fe40003f25270 */
[C---:B------:R-:W-:Y:S02]  /*1030*/  ISETP.NE.AND P2, PT, R64.reuse, 0x1, PT ;  /* 0x000000014000780c */ /* 0x040fe40003f45270 */
[----:B------:R-:W-:Y:S02]  /*1040*/  SEL R0, RZ, 0x2, P3 ;  /* 0x00000002ff007807 */ /* 0x000fe40001800000 */
[----:B------:R-:W-:Y:S02]  /*1050*/  ISETP.EQ.OR P1, PT, R64, RZ, !P1 ;  /* 0x000000ff4000720c */ /* 0x000fe40004f22670 */
[----:B------:R-:W-:-:S02]  /*1060*/  SEL R0, R0, 0x2, P2 ;  /* 0x0000000200007807 */ /* 0x000fc40001000000 */
[----:B------:R-:W-:-:S05]  /*1070*/  SEL R3, RZ, 0x1, !P1 ;  /* 0x00000001ff037807 */ /* 0x000fca0004800000 */
[----:B------:R-:W-:Y:S02]  /*1080*/  IMAD.IADD R0, R3, 0x1, R0 ;  /* 0x0000000103007824 */ /* 0x000fe400078e0200 */
.L_x_17:
[----:B------:R-:W-:Y:S05]  /*1090*/  @!P0 BRA `(.L_x_18) ;  /* 0x0000000000b88947 */ /* 0x000fea0003800000 */
[----:B------:R-:W2:Y:S01]  /*10a0*/  LDC.64 R4, c[0x0][0xb18] ;  /* 0x0002c600ff047b82 */ /* 0x000ea20000000a00 */
[----:B------:R-:W-:-:S07]  /*10b0*/  ISETP.NE.AND P0, PT, R11, 0x1, PT ;  /* 0x000000010b00780c */ /* 0x000fce0003f05270 */
[----:B------:R-:W3:Y:S08]  /*10c0*/  LDC R10, c[0x0][0xb0c] ;  /* 0x0002c300ff0a7b82 */ /* 0x000ef00000000800 */
[----:B------:R-:W4:Y:S08]  /*10d0*/  LDC R13, c[0x0][0x370] ;  /* 0x0000dc00ff0d7b82 */ /* 0x000f300000000800 */
[----:B------:R-:W1:Y:S01]  /*10e0*/  LDC R12, c[0x0][0x374] ;  /* 0x0000dd00ff0c7b82 */ /* 0x000e620000000800 */
[----:B--2---:R-:W-:-:S07]  /*10f0*/  ISETP.NE.AND P1, PT, R4, 0x1, PT ;  /* 0x000000010400780c */ /* 0x004fce0003f25270 */
[----:B------:R-:W4:Y:S01]  /*1100*/  LDC.64 R6, c[0x0][0xb10] ;  /* 0x0002c400ff067b82 */ /* 0x000f220000000a00 */
[----:B---3--:R-:W-:-:S07]  /*1110*/  ISETP.NE.AND P2, PT, R10, 0x1, PT ;  /* 0x000000010a00780c */ /* 0x008fce0003f45270 */
[----:B------:R-:W2:Y:S08]  /*1120*/  LDC R9, c[0x0][0xb20] ;  /* 0x0002c800ff097b82 */ /* 0x000eb00000000800 */
[----:B------:R-:W3:Y:S01]  /*1130*/  LDC.64 R2, c[0x0][0xb28] ;  /* 0x0002ca00ff027b82 */ /* 0x000ee20000000a00 */
[----:B-1----:R-:W-:-:S04]  /*1140*/  IMAD.HI.U32 R14, R12, R5, RZ ;  /* 0x000000050c0e7227 */ /* 0x002fc800078e00ff */
[----:B----4-:R-:W-:-:S04]  /*1150*/  IMAD.HI.U32 R16, R13, R6, RZ ;  /* 0x000000060d107227 */ /* 0x010fc800078e00ff */
[----:B------:R-:W-:Y:S01]  /*1160*/  IMAD.HI.U32 R20, R19, R6, RZ ;  /* 0x0000000613147227 */ /* 0x000fe200078e00ff */
[----:B------:R-:W-:Y:S02]  /*1170*/  @P2 SHF.R.U32.HI R13, RZ, R7, R16 ;  /* 0x00000007ff0d2219 */ /* 0x000fe40000011610 */
[----:B--2---:R-:W-:Y:S01]  /*1180*/  @P1 SHF.R.U32.HI R12, RZ, R9, R14 ;  /* 0x00000009ff0c1219 */ /* 0x004fe2000001160e */
[----:B------:R-:W-:Y:S01]  /*1190*/  IMAD.HI.U32 R16, R18, R5, RZ ;  /* 0x0000000512107227 */ /* 0x000fe200078e00ff */
[----:B------:R-:W-:-:S04]  /*11a0*/  SHF.R.U32.HI R20, RZ, R7, R20 ;  /* 0x00000007ff147219 */ /* 0x000fc80000011614 */
[----:B------:R-:W-:Y:S01]  /*11b0*/  SHF.R.U32.HI R9, RZ, R9, R16 ;  /* 0x00000009ff097219 */ /* 0x000fe20000011610 */
[----:B---3--:R-:W-:Y:S01]  /*11c0*/  IMAD.HI.U32 R14, R12, R2, RZ ;  /* 0x000000020c0e7227 */ /* 0x008fe200078e00ff */
[----:B------:R-:W-:Y:S02]  /*11d0*/  SEL R5, R19, R20, !P2 ;  /* 0x0000001413057207 */ /* 0x000fe40005000000 */
[----:B------:R-:W-:Y:S01]  /*11e0*/  SEL R9, R18, R9, !P1 ;  /* 0x0000000912097207 */ /* 0x000fe20004800000 */
[----:B------:R-:W-:Y:S01]  /*11f0*/  IMAD.HI.U32 R6, R13, R2, RZ ;  /* 0x000000020d067227 */ /* 0x000fe200078e00ff */
[-C--:B------:R-:W-:Y:S02]  /*1200*/  @P0 SHF.R.U32.HI R12, RZ, R3.reuse, R14 ;  /* 0x00000003ff0c0219 */ /* 0x080fe4000001160e */
[----:B------:R-:W-:Y:S02]  /*1210*/  IADD3 R7, PT, PT, -R9, RZ, RZ ;  /* 0x000000ff09077210 */ /* 0x000fe40007ffe1ff */
[----:B------:R-:W-:Y:S01]  /*1220*/  @P0 SHF.R.U32.HI R13, RZ, R3, R6 ;  /* 0x00000003ff0d0219 */ /* 0x000fe20000011606 */
[----:B------:R-:W-:-:S02]  /*1230*/  IMAD R12, R12, R11, RZ ;  /* 0x0000000b0c0c7224 */ /* 0x000fc400078e02ff */
[----:B------:R-:W-:Y:S02]  /*1240*/  IMAD R7, R4, R7, R18 ;  /* 0x0000000704077224 */ /* 0x000fe400078e0212 */
[----:B------:R-:W-:Y:S01]  /*1250*/  IMAD R6, R13, R11, RZ ;  /* 0x0000000b0d067224 */ /* 0x000fe200078e02ff */
[----:B------:R-:W-:-:S04]  /*1260*/  ISETP.GE.AND P1, PT, R9, R12, PT ;  /* 0x0000000c0900720c */ /* 0x000fc80003f26270 */
[----:B------:R-:W-:Y:S01]  /*1270*/  ISETP.GE.OR P1, PT, R5, R6, P1 ;  /* 0x000000060500720c */ /* 0x000fe20000f26670 */
[----:B------:R-:W-:-:S05]  /*1280*/  IMAD.HI.U32 R6, R9, R2, RZ ;  /* 0x0000000209067227 */ /* 0x000fca00078e00ff */
[----:B------:R-:W-:-:S04]  /*1290*/  SHF.R.U32.HI R6, RZ, R3, R6 ;  /* 0x00000003ff067219 */ /* 0x000fc80000011606 */
[----:B------:R-:W-:-:S03]  /*12a0*/  SEL R6, R9, R6, !P0 ;  /* 0x0000000609067207 */ /* 0x000fc60004000000 */
[----:B------:R-:W-:Y:S01]  /*12b0*/  @!P1 IMAD.HI.U32 R12, R5, R2, RZ ;  /* 0x00000002050c9227 */ /* 0x000fe200078e00ff */
[----:B------:R-:W-:-:S04]  /*12c0*/  IADD3 R2, PT, PT, -R6, RZ, RZ ;  /* 0x000000ff06027210 */ /* 0x000fc80007ffe1ff */
[----:B------:R-:W-:Y:S01]  /*12d0*/  @!P1 SHF.R.U32.HI R12, RZ, R3, R12 ;  /* 0x00000003ff0c9219 */ /* 0x000fe2000001160c */
[----:B------:R-:W-:-:S03]  /*12e0*/  IMAD R2, R11, R2, R9 ;  /* 0x000000020b027224 */ /* 0x000fc600078e0209 */
[----:B------:R-:W-:-:S05]  /*12f0*/  @!P1 SEL R3, R5, R12, !P0 ;  /* 0x0000000c05039207 */ /* 0x000fca0004000000 */
[--C-:B------:R-:W-:Y:S02]  /*1300*/  @!P1 IMAD.IADD R6, R6, 0x1, -R3.reuse ;  /* 0x0000000106069824 */ /* 0x100fe400078e0a03 */
[----:B------:R-:W-:Y:S01]  /*1310*/  @!P1 IMAD R3, R2, R13, R3 ;  /* 0x0000000d02039224 */ /* 0x000fe200078e0203 */
[----:B------:R-:W-:Y:S01]  /*1320*/  IADD3 R2, PT, PT, -R5, RZ, RZ ;  /* 0x000000ff05027210 */ /* 0x000fe20007ffe1ff */
[----:B------:R-:W-:Y:S02]  /*1330*/  @!P1 IMAD R9, R6, R11, R5 ;  /* 0x0000000b06099224 */ /* 0x000fe400078e0205 */
[----:B------:R-:W-:Y:S02]  /*1340*/  @!P1 IMAD.MOV.U32 R5, RZ, RZ, R3 ;  /* 0x000000ffff059224 */ /* 0x000fe400078e0003 */
[----:B------:R-:W-:Y:S02]  /*1350*/  IMAD R2, R10, R2, R19 ;  /* 0x000000020a027224 */ /* 0x000fe400078e0213 */
[----:B------:R-:W-:-:S02]  /*1360*/  IMAD R18, R9, R4, R7 ;  /* 0x0000000409127224 */ /* 0x000fc400078e0207 */
[----:B------:R-:W-:Y:S02]  /*1370*/  IMAD R19, R5, R10, R2 ;  /* 0x0000000a05137224 */ /* 0x000fe400078e0202 */
.L_x_18:
[----:B------:R-:W-:-:S09]  /*1380*/  UISETP.NE.AND UP3, UPT, UR5, 0x1, UPT ;  /* 0x000000010500788c */ /* 0x000fd2000bf65270 */
[----:B------:R-:W-:Y:S05]  /*1390*/  BRA.U UP3, `(.L_x_19) ;  /* 0x0000000103407547 */ /* 0x000fea000b800000 */
[----:B------:R-:W2:Y:S08]  /*13a0*/  LDC.64 R4, c[0x0][0xb10] ;  /* 0x0002c400ff047b82 */ /* 0x000eb00000000a00 */
[----:B------:R-:W3:Y:S08]  /*13b0*/  LDC.64 R2, c[0x0][0xb18] ;  /* 0x0002c600ff027b82 */ /* 0x000ef00000000a00 */
[----:B------:R-:W4:Y:S08]  /*13c0*/  LDC R6, c[0x0][0xb20] ;  /* 0x0002c800ff067b82 */ /* 0x000f300000000800 */
[----:B------:R-:W1:Y:S01]  /*13d0*/  LDC R10, c[0x0][0xb0c] ;  /* 0x0002c300ff0a7b82 */ /* 0x000e620000000800 */
[----:B--2---:R-:W-:-:S05]  /*13e0*/  IMAD.HI.U32 R4, R19, R4, RZ ;  /* 0x0000000413047227 */ /* 0x004fca00078e00ff */
[----:B------:R-:W-:Y:S01]  /*13f0*/  SHF.R.U32.HI R4, RZ, R5, R4 ;  /* 0x00000005ff047219 */ /* 0x000fe20000011604 */
[----:B---3--:R-:W-:Y:S01]  /*1400*/  IMAD.HI.U32 R3, R18, R3, RZ ;  /* 0x0000000312037227 */ /* 0x008fe200078e00ff */
[----:B------:R-:W-:-:S04]  /*1410*/  ISETP.NE.AND P0, PT, R2, 0x1, PT ;  /* 0x000000010200780c */ /* 0x000fc80003f05270 */
[----:B----4-:R-:W-:-:S04]  /*1420*/  SHF.R.U32.HI R3, RZ, R6, R3 ;  /* 0x00000006ff037219 */ /* 0x010fc80000011603 */
[----:B------:R-:W-:Y:S02]  /*1430*/  SEL R3, R18, R3, !P0 ;  /* 0x0000000312037207 */ /* 0x000fe40004000000 */
[----:B-1----:R-:W-:-:S04]  /*1440*/  ISETP.NE.AND P1, PT, R10, 0x1, PT ;  /* 0x000000010a00780c */ /* 0x002fc80003f25270 */
[----:B------:R-:W-:-:S05]  /*1450*/  SEL R4, R19, R4, !P1 ;  /* 0x0000000413047207 */ /* 0x000fca0004800000 */
[----:B------:R-:W-:Y:S02]  /*1460*/  IMAD.IADD R5, R3, 0x1, -R4 ;  /* 0x0000000103057824 */ /* 0x000fe400078e0a04 */
[----:B------:R-:W-:Y:S02]  /*1470*/  IMAD.IADD R3, R4, 0x1, -R3 ;  /* 0x0000000104037824 */ /* 0x000fe400078e0a03 */
[----:B------:R-:W-:Y:S02]  /*1480*/  IMAD R19, R5, R10, R19 ;  /* 0x0000000a05137224 */ /* 0x000fe400078e0213 */
[----:B------:R-:W-:Y:S02]  /*1490*/  IMAD R18, R3, R2, R18 ;  /* 0x0000000203127224 */ /* 0x000fe400078e0212 */
.L_x_19:
[----:B------:R-:W-:Y:S05]  /*14a0*/  BRA.U !UP1, `(.L_x_20) ;  /* 0x00000001090c7547 */ /* 0x000fea000b800000 */
[----:B------:R-:W-:Y:S01]  /*14b0*/  UCGABAR_WAIT ;  /* 0x0000000000007dc7 */ /* 0x000fe20008000000 */
[----:B------:R-:W-:Y:S01]  /*14c0*/  CCTL.IVALL ;  /* 0x00000000ff00798f */ /* 0x000fe20002000000 */
[----:B------:R-:W-:Y:S05]  /*14d0*/  BRA `(.L_x_21) ;  /* 0x0000000000047947 */ /* 0x000fea0003800000 */
.L_x_20:
[----:B------:R-:W-:Y:S06]  /*14e0*/  BAR.SYNC.DEFER_BLOCKING 0x0 ;  /* 0x0000000000007b1d */ /* 0x000fec0000010000 */
.L_x_21:
[----:B------:R-:W-:Y:S05]  /*14f0*/  BRA.U UP2, `(.L_x_22) ;  /* 0x0000001d02047547 */ /* 0x000fea000b800000 */
[----:B------:R-:W2:Y:S01]  /*1500*/  LDCU UR7, c[0x0][0x388] ;  /* 0x00007100ff0777ac */ /* 0x000ea20008000800 */
[----:B------:R-:W3:Y:S01]  /*1510*/  LDC R11, c[0x0][0x370] ;  /* 0x0000dc00ff0b7b82 */ /* 0x000ee20000000800 */
[----:B------:R-:W-:Y:S01]  /*1520*/  PLOP3.LUT P0, PT, PT, PT, UP6, 0x80, 0x8 ;  /* 0x000000000008781c */ /* 0x000fe20003f0f068 */
[----:B------:R-:W-:Y:S01]  /*1530*/  IMAD.MOV.U32 R12, RZ, RZ, 0x1 ;  /* 0x00000001ff0c7424 */ /* 0x000fe200078e00ff */
[----:B------:R-:W4:Y:S01]  /*1540*/  LDCU UR5, c[0x0][0x38c] ;  /* 0x00007180ff0577ac */ /* 0x000f220008000800 */
[----:B------:R-:W-:Y:S01]  /*1550*/  ISETP.EQ.OR P4, PT, R8, RZ, P5 ;  /* 0x000000ff0800720c */ /* 0x000fe20002f82670 */
[----:B------:R-:W-:Y:S01]  /*1560*/  IMAD.MOV.U32 R10, RZ, RZ, RZ ;  /* 0x000000ffff0a7224 */ /* 0x000fe200078e00ff */
[----:B------:R-:W-:Y:S01]  /*1570*/  PLOP3.LUT P0, PT, P0, PT, PT, 0x8, 0x80 ;  /* 0x000000000080781c */ /* 0x000fe2000070e170 */
[----:B------:R-:W1:Y:S01]  /*1580*/  LDCU UR37, c[0x0][0x390] ;  /* 0x00007200ff2577ac */ /* 0x000e620008000800 */
[----:B------:R-:W3:Y:S01]  /*1590*/  LDC R0, c[0x0][0x374] ;  /* 0x0000dd00ff007b82 */ /* 0x000ee20000000800 */
[----:B------:R-:W-:-:S02]  /*15a0*/  UISETP.NE.AND UP1, UPT, UR4, URZ, UPT ;  /* 0x000000ff0400728c */ /* 0x000fc4000bf25270 */
[----:B------:R-:W-:Y:S01]  /*15b0*/  USEL UR32, URZ, 0x1, UP5 ;  /* 0x00000001ff207887 */ /* 0x000fe2000a800000 */
[----:B------:R-:W1:Y:S01]  /*15c0*/  LDCU.64 UR38, c[0x0][0x348] ;  /* 0x00006900ff2677ac */ /* 0x000e620008000a00 */
[----:B--2---:R-:W-:Y:S02]  /*15d0*/  UIADD3 UR7, UPT, UPT, UR7, 0x3f, URZ ;  /* 0x0000003f07077890 */ /* 0x004fe4000fffe0ff */
[----:B------:R-:W-:Y:S02]  /*15e0*/  USEL UR32, UR32, 0x2, UP1 ;  /* 0x0000000220207887 */ /* 0x000fe40008800000 */
[----:B------:R-:W-:Y:S01]  /*15f0*/  USHF.R.S32.HI UR6, URZ, 0x1f, UR7 ;  /* 0x0000001fff067899 */ /* 0x000fe20008011407 */
[----:B------:R-:W-:Y:S01]  /*1600*/  UMOV UR35, URZ ;  /* 0x000000ff00237c82 */ /* 0x000fe20008000000 */
[----:B------:R-:W-:Y:S02]  /*1610*/  UMOV UR21, URZ ;  /* 0x000000ff00157c82 */ /* 0x000fe40008000000 */
[----:B------:R-:W-:Y:S01]  /*1620*/  ULEA.HI UR6, UR6, UR7, URZ, 0x6 ;  /* 0x0000000706067291 */ /* 0x000fe2000f8f30ff */
[----:B------:R-:W-:-:S03]  /*1630*/  UMOV UR34, URZ ;  /* 0x000000ff00227c82 */ /* 0x000fc60008000000 */
[----:B------:R-:W-:-:S04]  /*1640*/  USHF.R.S32.HI UR6, URZ, 0x6, UR6 ;  /* 0x00000006ff067899 */ /* 0x000fc80008011406 */
[----:B----4-:R-:W-:-:S04]  /*1650*/  UIMAD UR5, UR6, UR5, URZ ;  /* 0x00000005060572a4 */ /* 0x010fc8000f8e02ff */
[----:B-1----:R-:W-:-:S04]  /*1660*/  UIMAD UR37, UR5, UR37, URZ ;  /* 0x00000025052572a4 */ /* 0x002fc8000f8e02ff */
[----:B------:R-:W-:Y:S02]  /*1670*/  UISETP.NE.AND UP2, UPT, UR37, URZ, UPT ;  /* 0x000000ff2500728c */ /* 0x000fe4000bf45270 */
[----:B------:R-:W-:-:S04]  /*1680*/  UISETP.LT.U32.AND UP0, UPT, UR37, 0xd, UPT ;  /* 0x0000000d2500788c */ /* 0x000fc8000bf01070 */
[----:B------:R-:W-:-:S04]  /*1690*/  USEL UR36, UR37, 0xd, UP0 ;  /* 0x0000000d25247887 */ /* 0x000fc80008000000 */
[----:B------:R-:W-:Y:S02]  /*16a0*/  UIADD3 UR31, UPT, UPT, UR36, -0x1, URZ ;  /* 0xffffffff241f7890 */ /* 0x000fe4000fffe0ff */
[----:B------:R-:W-:Y:S02]  /*16b0*/  @!UP2 UIADD3 UR31, UPT, UPT, UR36, URZ, URZ ;  /* 0x000000ff241fa290 */ /* 0x000fe4000fffe0ff */
[----:B------:R-:W-:Y:S02]  /*16c0*/  UIADD3 UR36, UPT, UPT, UR37, -UR36, URZ ;  /* 0x8000002425247290 */ /* 0x000fe4000fffe0ff */
[----:B---3--:R-:W-:-:S12]  /*16d0*/  UIADD3 UR31, UPT, UPT, UR31, 0x1, URZ ;  /* 0x000000011f1f7890 */ /* 0x008fd8000fffe0ff */
.L_x_40:
[----:B------:R-:W1:Y:S01]  /*16e0*/  S2UR UR30, SR_CgaCtaId ;  /* 0x00000000001e79c3 */ /* 0x000e620000008800 */
[----:B------:R-:W-:Y:S01]  /*16f0*/  UMOV UR4, 0x400 ;  /* 0x0000040000047882 */ /* 0x000fe20000000000 */
[----:B------:R-:W-:Y:S01]  /*1700*/  SHF.L.U32 R2, R12, 0x1f, RZ ;  /* 0x0000001f0c027819 */ /* 0x000fe200000006ff */
[----:B------:R-:W-:Y:S01]  /*1710*/  UISETP.NE.AND UP0, UPT, UR37, URZ, UPT ;  /* 0x000000ff2500728c */ /* 0x000fe2000bf05270 */
[----:B------:R-:W-:Y:S01]  /*1720*/  R2UR UR26, R18 ;  /* 0x00000000121a72ca */ /* 0x000fe200000e0000 */
[----:B------:R-:W-:Y:S01]  /*1730*/  IMAD.SHL.U32 R19, R19, 0x40, RZ ;  /* 0x0000004013137824 */ /* 0x000fe200078e00ff */
[----:B------:R-:W-:Y:S01]  /*1740*/  UMOV UR33, URZ ;  /* 0x000000ff00217c82 */ /* 0x000fe20008000000 */
[----:B------:R-:W-:Y:S01]  /*1750*/  UMOV UR29, URZ ;  /* 0x000000ff001d7c82 */ /* 0x000fe20008000000 */
[----:B------:R-:W-:-:S09]  /*1760*/  UMOV UR28, URZ ;  /* 0x000000ff001c7c82 */ /* 0x000fd20008000000 */
[----:B------:R-:W-:Y:S02]  /*1770*/  USHF.L.U32 UR26, UR26, 0x6, URZ ;  /* 0x000000061a1a7899 */ /* 0x000fe400080006ff */
[----:B-1----:R-:W-:-:S04]  /*1780*/  ULEA UR30, UR30, UR4, 0x18 ;  /* 0x000000041e1e7291 */ /* 0x002fc8000f8ec0ff */
[----:B------:R-:W-:-:S09]  /*1790*/  ULEA UR4, UR35, UR30, 0x3 ;  /* 0x0000001e23047291 */ /* 0x000fd2000f8e18ff */
[----:B----4-:R1:W2:Y:S01]  /*17a0*/  SYNCS.PHASECHK.TRANS64.TRYWAIT P2, [UR4+0x68], R2 ;  /* 0x00006802ff0075a7 */ /* 0x0102a20008041104 */
[----:B---3--:R-:W-:Y:S05]  /*17b0*/  BRA.U !UP0, `(.L_x_23) ;  /* 0x00000005087c7547 */ /* 0x008fea000b800000 */
[----:B------:R-:W3:Y:S01]  /*17c0*/  LDC.64 R8, c[0x0][0x480] ;  /* 0x00012000ff087b82 */ /* 0x000ee20000000a00 */
[----:B------:R-:W4:Y:S01]  /*17d0*/  LDCU UR17, c[0x0][0x390] ;  /* 0x00007200ff1177ac */ /* 0x000f220008000800 */
[----:B------:R-:W2:Y:S06]  /*17e0*/  LDCU UR18, c[0x0][0x38c] ;  /* 0x00007180ff1277ac */ /* 0x000eac0008000800 */
[----:B------:R-:W4:Y:S01]  /*17f0*/  LDC.64 R6, c[0x0][0x488] ;  /* 0x00012200ff067b82 */ /* 0x000f220000000a00 */
[----:B------:R-:W2:Y:S01]  /*1800*/  LDCU.64 UR14, c[0x0][0x4b8] ;  /* 0x00009700ff0e77ac */ /* 0x000ea20008000a00 */
[----:B------:R-:W-:Y:S01]  /*1810*/  UIADD3 UR34, UPT, UPT, UR31, UR21, URZ ;  /* 0x000000151f227290 */ /* 0x000fe2000fffe0ff */
[----:B------:R-:W-:-:S05]  /*1820*/  UMOV UR33, URZ ;  /* 0x000000ff00217c82 */ /* 0x000fca0008000000 */
[----:B-1----:R-:W1:Y:S01]  /*1830*/  LDC.64 R2, c[0x0][0x490] ;  /* 0x00012400ff027b82 */ /* 0x002e620000000a00 */
[----:B------:R-:W-:Y:S01]  /*1840*/  UMOV UR19, UR35 ;  /* 0x0000002300137c82 */ /* 0x000fe20008000000 */
[----:B------:R-:W-:Y:S01]  /*1850*/  UMOV UR28, URZ ;  /* 0x000000ff001c7c82 */ /* 0x000fe20008000000 */
[----:B------:R-:W-:Y:S01]  /*1860*/  UMOV UR29, URZ ;  /* 0x000000ff001d7c82 */ /* 0x000fe20008000000 */
[----:B---3--:R-:W-:Y:S01]  /*1870*/  IMAD.HI.U32 R9, R19, R9, RZ ;  /* 0x0000000913097227 */ /* 0x008fe200078e00ff */
[----:B------:R-:W-:-:S03]  /*1880*/  ISETP.NE.AND P1, PT, R8, 0x1, PT ;  /* 0x000000010800780c */ /* 0x000fc60003f25270 */
[----:B------:R-:W3:Y:S01]  /*1890*/  LDC.64 R4, c[0x0][0x4b0] ;  /* 0x00012c00ff047b82 */ /* 0x000ee20000000a00 */
[----:B----4-:R-:W-:-:S04]  /*18a0*/  SHF.R.U32.HI R6, RZ, R6, R9 ;  /* 0x00000006ff067219 */ /* 0x010fc80000011609 */
[----:B------:R-:W-:Y:S02]  /*18b0*/  SEL R6, R19, R6, !P1 ;  /* 0x0000000613067207 */ /* 0x000fe40004800000 */
[----:B------:R-:W-:Y:S02]  /*18c0*/  ISETP.NE.AND P1, PT, R7, 0x1, PT ;  /* 0x000000010700780c */ /* 0x000fe40003f25270 */
[C---:B------:R-:W-:Y:S01]  /*18d0*/  R2UR UR4, R6.reuse ;  /* 0x00000000060472ca */ /* 0x040fe200000e0000 */
[----:B-1----:R-:W-:-:S04]  /*18e0*/  IMAD.HI.U32 R2, R6, R2, RZ ;  /* 0x0000000206027227 */ /* 0x002fc800078e00ff */
[----:B------:R-:W-:Y:S01]  /*18f0*/  IMAD.MOV R14, RZ, RZ, -R6 ;  /* 0x000000ffff0e7224 */ /* 0x000fe200078e0a06 */
[----:B------:R-:W-:-:S03]  /*1900*/  SHF.R.U32.HI R2, RZ, R3, R2 ;  /* 0x00000003ff027219 */ /* 0x000fc60000011602 */
[----:B------:R-:W-:Y:S01]  /*1910*/  IMAD R14, R8, R14, R19 ;  /* 0x0000000e080e7224 */ /* 0x000fe200078e0213 */
[----:B------:R-:W-:Y:S01]  /*1920*/  R2UR UR13, R2 ;  /* 0x00000000020d72ca */ /* 0x000fe200000e0000 */
[----:B------:R-:W-:Y:S01]  /*1930*/  VOTEU.ANY UP0, P1 ;  /* 0x0000000000ff7886 */ /* 0x000fe20000800100 */
[----:B------:R-:W1:Y:S01]  /*1940*/  LDC.64 R2, c[0x0][0x4d0] ;  /* 0x00013400ff027b82 */ /* 0x000e620000000a00 */
[----:B---3--:R-:W-:Y:S02]  /*1950*/  R2UR UR8, R4 ;  /* 0x00000000040872ca */ /* 0x008fe400000e0000 */
[----:B------:R-:W-:Y:S02]  /*1960*/  R2UR UR9, R14 ;  /* 0x000000000e0972ca */ /* 0x000fe400000e0000 */
[----:B------:R-:W-:-:S06]  /*1970*/  R2UR UR6, R5 ;  /* 0x00000000050672ca */ /* 0x000fcc00000e0000 */
[----:B------:R-:W-:Y:S01]  /*1980*/  USEL UR13, UR4, UR13, !UP0 ;  /* 0x0000000d040d7287 */ /* 0x000fe2000c000000 */
[----:B------:R-:W3:Y:S05]  /*1990*/  LDCU.64 UR4, c[0x0][0x4d8] ;  /* 0x00009b00ff0477ac */ /* 0x000eea0008000a00 */
[----:B------:R-:W-:-:S04]  /*19a0*/  IMAD R9, RZ, RZ, -UR13 ;  /* 0x8000000dff097e24 */ /* 0x000fc8000f8e02ff */
[----:B------:R-:W-:Y:S01]  /*19b0*/  IMAD R9, R7, R9, R6 ;  /* 0x0000000907097224 */ /* 0x000fe200078e0206 */
[----:B-1----:R-:W-:-:S04]  /*19c0*/  R2UR UR11, R2 ;  /* 0x00000000020b72ca */ /* 0x002fc800000e0000 */
[----:B------:R-:W-:Y:S02]  /*19d0*/  R2UR UR7, R9 ;  /* 0x00000000090772ca */ /* 0x000fe400000e0000 */
[----:B------:R-:W-:-:S07]  /*19e0*/  R2UR UR12, R3 ;  /* 0x00000000030c72ca */ /* 0x000fce00000e0000 */
[----:B------:R-:W-:-:S06]  /*19f0*/  UIMAD UR11, UR9, UR8, UR11 ;  /* 0x00000008090b72a4 */ /* 0x000fcc000f8e020b */
[----:B--23--:R-:W-:-:S12]  /*1a00*/  UIMAD UR12, UR7, UR6, UR12 ;  /* 0x00000006070c72a4 */ /* 0x00cfd8000f8e020c */
.L_x_29:
[----:B--2---:R-:W-:Y:S01]  /*1a10*/  @!P5 MOV R3, 0x4000 ;  /* 0x000040000003d802 */ /* 0x004fe20000000f00 */
[----:B------:R-:W-:Y:S01]  /*1a20*/  ULEA UR9, UR19, UR30, 0x3 ;  /* 0x0000001e13097291 */ /* 0x000fe2000f8e18ff */
[----:B----4-:R-:W-:Y:S11]  /*1a30*/  @P2 BRA `(.L_x_24) ;  /* 0x00000000000c2947 */ /* 0x010ff60003800000 */
[----:B------:R-:W-:Y:S04]  /*1a40*/  SHF.L.U32 R5, R12, 0x1f, RZ ;  /* 0x0000001f0c057819 */ /* 0x000fe800000006ff */
[----:B------:R-:W1:Y:S02]  /*1a50*/  SYNCS.PHASECHK.TRANS64.TRYWAIT P1, [UR9+0x68], R5 ;  /* 0x00006805ff0075a7 */ /* 0x000e640008021109 */
[----:B-1----:R-:W-:Y:S05]  /*1a60*/  @!P1 BRA `(.L_x_25) ;  /* 0x0000005c00489947 */ /* 0x002fea0003800000 */
.L_x_24:
[----:B------:R2:W-:Y:S01]  /*1a70*/  @!P5 SYNCS.ARRIVE.TRANS64 RZ, [UR9], R3 ;  /* 0x00000003ffffd9a7 */ /* 0x0005e20008000009 */
[----:B------:R-:W-:Y:S04]  /*1a80*/  ULOP3.LUT UR6, UR32, 0x2, URZ, 0xfc, !UPT ;  /* 0x0000000220067892 */ /* 0x000fe8000f8efcff */
[----:B------:R-:W-:Y:S09]  /*1a90*/  UISETP.NE.AND UP0, UPT, UR6, 0x2, UPT ;  /* 0x000000020600788c */ /* 0x000ff2000bf05270 */
[----:B------:R-:W-:Y:S05]  /*1aa0*/  BRA.U UP0, `(.L_x_26) ;  /* 0x0000000100047547 */ /* 0x000fea000b800000 */
[----:B------:R-:W-:Y:S05]  /*1ab0*/  BPT.TRAP 0x1 ;  /* 0x000000040000795c */ /* 0x000fea0000300000 */
.L_x_26:
[----:B------:R-:W-:Y:S04]  /*1ac0*/  BSSY.RECONVERGENT B0, `(.L_x_27) ;  /* 0x0000003000007945 */ /* 0x000fe80003800200 */
[----:B------:R-:W-:Y:S05]  /*1ad0*/  @P4 BRA `(.L_x_28) ;  /* 0x0000000000044947 */ /* 0x000fea0003800000 */
[----:B------:R-:W-:Y:S05]  /*1ae0*/  BPT.TRAP 0x1 ;  /* 0x000000040000795c */ /* 0x000fea0000300000 */
.L_x_28:
[----:B------:R-:W-:Y:S05]  /*1af0*/  BSYNC.RECONVERGENT B0 ;  /* 0x0000000000007941 */ /* 0x000fea0003800200 */
.L_x_27:
[----:B------:R-:W-:Y:S02]  /*1b00*/  UIADD3 UR35, UPT, UPT, UR19, 0x1, URZ ;  /* 0x0000000113237890 */ /* 0x000fe4000fffe0ff */
[----:B------:R-:W-:Y:S02]  /*1b10*/  UIMAD UR7, UR28, UR14, UR4 ;  /* 0x0000000e1c0772a4 */ /* 0x000fe4000f8e0204 */
[----:B------:R-:W-:Y:S02]  /*1b20*/  UISETP.NE.AND UP0, UPT, UR35, 0xd, UPT ;  /* 0x0000000d2300788c */ /* 0x000fe4000bf05270 */
[----:B------:R-:W-:Y:S02]  /*1b30*/  UIMAD UR6, UR29, UR15, UR5 ;  /* 0x0000000f1d0672a4 */ /* 0x000fe4000f8e0205 */
[----:B------:R-:W-:Y:S02]  /*1b40*/  USEL UR10, URZ, 0x1, UP0 ;  /* 0x00000001ff0a7887 */ /* 0x000fe40008000000 */
[----:B------:R-:W-:Y:S02]  /*1b50*/  USEL UR35, UR35, URZ, UP0 ;  /* 0x000000ff23237287 */ /* 0x000fe40008000000 */
[----:B------:R-:W-:Y:S02]  /*1b60*/  UIADD3 UR44, UP1, UPT, UR38, 0x80, URZ ;  /* 0x00000080262c7890 */ /* 0x000fe4000ff3e0ff */
[----:B------:R-:W-:Y:S01]  /*1b70*/  ULEA UR8, UR35, UR30, 0x3 ;  /* 0x0000001e23087291 */ /* 0x000fe2000f8e18ff */
[----:B------:R-:W-:Y:S01]  /*1b80*/  LOP3.LUT R12, R12, UR10, RZ, 0x3c, !PT ;  /* 0x0000000a0c0c7c12 */ /* 0x000fe2000f8e3cff */
[----:B------:R-:W-:Y:S02]  /*1b90*/  UPRMT UR42, UR7, 0x40, UR6 ;  /* 0x00000040072a7896 */ /* 0x000fe40008000006 */
[----:B------:R-:W-:Y:S01]  /*1ba0*/  ULEA UR25, UR19, UR23, 0xc ;  /* 0x0000001713197291 */ /* 0x000fe2000f8e60ff */
[----:B-1----:R-:W-:Y:S01]  /*1bb0*/  SHF.L.U32 R2, R12, 0x1f, RZ ;  /* 0x0000001f0c027819 */ /* 0x002fe200000006ff */
[----:B------:R-:W-:Y:S02]  /*1bc0*/  USHF.L.U32 UR10, UR33, 0x6, URZ ;  /* 0x00000006210a7899 */ /* 0x000fe400080006ff */
[----:B------:R-:W-:Y:S01]  /*1bd0*/  UIADD3.X UR45, UPT, UPT, URZ, UR39, URZ, UP1, !UPT ;  /* 0x00000027ff2d7290 */ /* 0x000fe20008ffe4ff */
[----:B------:R3:W4:Y:S01]  /*1be0*/  SYNCS.PHASECHK.TRANS64.TRYWAIT P2, [UR8+0x68], R2 ;  /* 0x00006802ff0075a7 */ /* 0x0007220008041108 */
[----:B------:R-:W-:Y:S02]  /*1bf0*/  ULEA UR8, UR19, UR30, 0xd ;  /* 0x0000001e13087291 */ /* 0x000fe4000f8e68ff */
[----:B------:R-:W-:Y:S02]  /*1c00*/  UPRMT UR43, UR42, 0x5410, URZ ;  /* 0x000054102a2b7896 */ /* 0x000fe400080000ff */
[----:B------:R-:W-:Y:S02]  /*1c10*/  UIADD3 UR8, UPT, UPT, UR8, 0x3400, URZ ;  /* 0x0000340008087890 */ /* 0x000fe4000fffe0ff */
[----:B------:R-:W-:Y:S02]  /*1c20*/  UIADD3 UR40, UP0, UPT, UR38, 0x180, URZ ;  /* 0x0000018026287890 */ /* 0x000fe4000ff1e0ff */
[----:B------:R-:W-:Y:S02]  /*1c30*/  ULEA UR25, UR25, UR30, 0x1 ;  /* 0x0000001e19197291 */ /* 0x000fe4000f8e08ff */
[----:B------:R-:W-:Y:S02]  /*1c40*/  UIADD3.X UR41, UPT, UPT, URZ, UR39, URZ, UP0, !UPT ;  /* 0x00000027ff297290 */ /* 0x000fe400087fe4ff */
[----:B------:R-:W-:Y:S01]  /*1c50*/  ULOP3.LUT UR27, UR22, UR10, URZ, 0xfc, !UPT ;  /* 0x0000000a161b7292 */ /* 0x000fe2000f8efcff */
[----:B------:R-:W-:Y:S01]  /*1c60*/  UTMALDG.4D.IM2COL [UR8], [UR44], UR43 ;  /* 0x000000082c0073b4 */ /* 0x000fe2000805802b */
[----:B------:R-:W-:Y:S02]  /*1c70*/  UIADD3 UR24, UPT, UPT, UR25, 0x1d400, URZ ;  /* 0x0001d40019187890 */ /* 0x000fe4000fffe0ff */
[----:B------:R-:W-:Y:S02]  /*1c80*/  UIADD3 UR20, UPT, UPT, UR28, 0x1, URZ ;  /* 0x000000011c147890 */ /* 0x000fe4000fffe0ff */
[----:B------:R-:W-:Y:S02]  /*1c90*/  UIADD3 UR19, UPT, UPT, UR29, 0x1, URZ ;  /* 0x000000011d137890 */ /* 0x000fe4000fffe0ff */
[----:B------:R-:W-:Y:S02]  /*1ca0*/  UISETP.NE.AND UP2, UPT, UR20, UR18, UPT ;  /* 0x000000121400728c */ /* 0x000fe4000bf45270 */
[----:B------:R-:W-:Y:S02]  /*1cb0*/  UIADD3 UR21, UPT, UPT, UR21, 0x1, URZ ;  /* 0x0000000115157890 */ /* 0x000fe4000fffe0ff */
[----:B------:R-:W-:Y:S01]  /*1cc0*/  UIADD3 UR42, UPT, UPT, UR33, 0x1, URZ ;  /* 0x00000001212a7890 */ /* 0x000fe2000fffe0ff */
[----:B------:R-:W-:Y:S01]  /*1cd0*/  UMOV UR16, 0x30000 ;  /* 0x0003000000107882 */ /* 0x000fe20000000000 */
[----:B------:R-:W-:Y:S01]  /*1ce0*/  UMOV UR46, 0x0 ;  /* 0x00000000002e7882 */ /* 0x000fe20000000000 */
[----:B------:R-:W-:Y:S01]  /*1cf0*/  UMOV UR47, 0x10000000 ;  /* 0x10000000002f7882 */ /* 0x000fe20000000000 */
[----:B------:R-:W-:Y:S03]  /*1d00*/  UMOV UR25, UR9 ;  /* 0x0000000900197c82 */ /* 0x000fe60008000000 */
[----:B------:R-:W-:Y:S01]  /*1d10*/  @UP2 UIADD3 UR19, UPT, UPT, UR29, URZ, URZ ;  /* 0x000000ff1d132290 */ /* 0x000fe2000fffe0ff */
[----:B------:R1:W-:Y:S03]  /*1d20*/  UTMALDG.4D.MULTICAST [UR24], [UR40], UR16, desc[UR46] ;  /* 0x00002e18280073b4 */ /* 0x0003e60008019810 */
[----:B------:R-:W-:Y:S11]  /*1d30*/  UISETP.NE.AND UP0, UPT, UR19, UR17, UPT ;  /* 0x000000111300728c */ /* 0x000ff6000bf05270 */
[----:B------:R-:W-:Y:S07]  /*1d40*/  @UP0 UIADD3 UR42, UPT, UPT, UR33, URZ, URZ ;  /* 0x000000ff212a0290 */ /* 0x000fee000fffe0ff */
[----:B------:R-:W-:Y:S01]  /*1d50*/  UMOV UR33, UR42 ;  /* 0x0000002a00217c82 */ /* 0x000fe20008000000 */
[----:B-1----:R-:W-:Y:S02]  /*1d60*/  USEL UR29, UR19, URZ, UP0 ;  /* 0x000000ff131d7287 */ /* 0x002fe40008000000 */
[----:B------:R-:W-:Y:S02]  /*1d70*/  UISETP.NE.AND UP0, UPT, UR21, UR34, UPT ;  /* 0x000000221500728c */ /* 0x000fe4000bf05270 */
[----:B------:R-:W-:Y:S01]  /*1d80*/  USEL UR28, UR20, URZ, UP2 ;  /* 0x000000ff141c7287 */ /* 0x000fe20009000000 */
[----:B------:R-:W-:Y:S06]  /*1d90*/  UMOV UR19, UR35 ;  /* 0x0000002300137c82 */ /* 0x000fec0008000000 */
[----:B---3--:R-:W-:Y:S05]  /*1da0*/  BRA.U UP0, `(.L_x_29) ;  /* 0xfffffffd00187547 */ /* 0x008fea000b83ffff */
.L_x_23:
[----:B------:R-:W-:Y:S01]  /*1db0*/  ULEA UR4, UR35, UR30, 0x3 ;  /* 0x0000001e23047291 */ /* 0x000fe2000f8e18ff */
[----:B-1----:R-:W-:Y:S01]  /*1dc0*/  SHF.L.U32 R2, R12, 0x1f, RZ ;  /* 0x0000001f0c027819 */ /* 0x002fe200000006ff */
[----:B------:R-:W-:Y:S01]  /*1dd0*/  @!P0 SYNCS.ARRIVE.TRANS64.A1T0 RZ, [UR30+0x108], RZ ;  /* 0x000108ffffff89a7 */ /* 0x000fe2000810001e */
[----:B------:R-:W-:-:S06]  /*1de0*/  UISETP.GE.AND UP0, UPT, UR36, 0x1, UPT ;  /* 0x000000012400788c */ /* 0x000fcc000bf06270 */
[----:B------:R1:W3:Y:S03]  /*1df0*/  SYNCS.PHASECHK.TRANS64.TRYWAIT P1, [UR4+0x68], R2 ;  /* 0x00006802ff0075a7 */ /* 0x0002e60008021104 */
[----:B------:R-:W-:Y:S05]  /*1e00*/  BRA.U !UP0, `(.L_x_30) ;  /* 0x0000000508847547 */ /* 0x000fea000b800000 */
[----:B------:R-:W4:Y:S01]  /*1e10*/  LDC.64 R8, c[0x0][0x480] ;  /* 0x00012000ff087b82 */ /* 0x000f220000000a00 */
[----:B------:R-:W3:Y:S01]  /*1e20*/  LDCU UR27, c[0x0][0x390] ;  /* 0x00007200ff1b77ac */ /* 0x000ee20008000800 */
[----:B------:R-:W3:Y:S06]  /*1e30*/  LDCU UR40, c[0x0][0x38c] ;  /* 0x00007180ff2877ac */ /* 0x000eec0008000800 */
[----:B------:R-:W4:Y:S01]  /*1e40*/  LDC.64 R6, c[0x0][0x488] ;  /* 0x00012200ff067b82 */ /* 0x000f220000000a00 */
[----:B------:R-:W3:Y:S01]  /*1e50*/  LDCU.64 UR14, c[0x0][0x4b8] ;  /* 0x00009700ff0e77ac */ /* 0x000ee20008000a00 */
[----:B------:R-:W-:Y:S01]  /*1e60*/  UIADD3 UR34, UPT, UPT, UR36, UR34, URZ ;  /* 0x0000002224227290 */ /* 0x000fe2000fffe0ff */
[----:B------:R-:W-:-:S05]  /*1e70*/  UMOV UR43, UR36 ;  /* 0x00000024002b7c82 */ /* 0x000fca0008000000 */
[----:B-12---:R-:W1:Y:S01]  /*1e80*/  LDC.64 R2, c[0x0][0x490] ;  /* 0x00012400ff027b82 */ /* 0x006e620000000a00 */
[----:B------:R-:W-:Y:S01]  /*1e90*/  UMOV UR41, UR35 ;  /* 0x0000002300297c82 */ /* 0x000fe20008000000 */
[----:B----4-:R-:W-:Y:S01]  /*1ea0*/  IMAD.HI.U32 R9, R19, R9, RZ ;  /* 0x0000000913097227 */ /* 0x010fe200078e00ff */
[----:B------:R-:W-:-:S05]  /*1eb0*/  ISETP.NE.AND P0, PT, R8, 0x1, PT ;  /* 0x000000010800780c */ /* 0x000fca0003f05270 */
[----:B------:R-:W2:Y:S01]  /*1ec0*/  LDC.64 R4, c[0x0][0x4b0] ;  /* 0x00012c00ff047b82 */ /* 0x000ea20000000a00 */
[----:B------:R-:W-:-:S04]  /*1ed0*/  SHF.R.U32.HI R6, RZ, R6, R9 ;  /* 0x00000006ff067219 */ /* 0x000fc80000011609 */
        /* <DEDUP_REMOVED lines=10> */
[----:B--2---:R-:W-:Y:S02]  /*1f80*/  R2UR UR8, R4 ;  /* 0x00000000040872ca */ /* 0x004fe400000e0000 */
[----:B------:R-:W-:Y:S02]  /*1f90*/  R2UR UR9, R9 ;  /* 0x00000000090972ca */ /* 0x000fe400000e0000 */
[----:B------:R-:W-:-:S06]  /*1fa0*/  R2UR UR6, R5 ;  /* 0x00000000050672ca */ /* 0x000fcc00000e0000 */
[----:B------:R-:W-:Y:S01]  /*1fb0*/  USEL UR13, UR4, UR13, !UP0 ;  /* 0x0000000d040d7287 */ /* 0x000fe2000c000000 */
[----:B------:R-:W2:Y:S05]  /*1fc0*/  LDCU.64 UR4, c[0x0][0x4d8] ;  /* 0x00009b00ff0477ac */ /* 0x000eaa0008000a00 */
[----:B------:R-:W-:-:S04]  /*1fd0*/  IMAD R14, RZ, RZ, -UR13 ;  /* 0x8000000dff0e7e24 */ /* 0x000fc8000f8e02ff */
[----:B------:R-:W-:Y:S01]  /*1fe0*/  IMAD R14, R7, R14, R6 ;  /* 0x0000000e070e7224 */ /* 0x000fe200078e0206 */
[----:B-1----:R-:W-:-:S04]  /*1ff0*/  R2UR UR11, R2 ;  /* 0x00000000020b72ca */ /* 0x002fc800000e0000 */
[----:B------:R-:W-:Y:S02]  /*2000*/  R2UR UR7, R14 ;  /* 0x000000000e0772ca */ /* 0x000fe400000e0000 */
[----:B------:R-:W-:-:S07]  /*2010*/  R2UR UR12, R3 ;  /* 0x00000000030c72ca */ /* 0x000fce00000e0000 */
[----:B------:R-:W-:-:S06]  /*2020*/  UIMAD UR11, UR9, UR8, UR11 ;  /* 0x00000008090b72a4 */ /* 0x000fcc000f8e020b */
[----:B--23--:R-:W-:-:S12]  /*2030*/  UIMAD UR12, UR7, UR6, UR12 ;  /* 0x00000006070c72a4 */ /* 0x00cfd8000f8e020c */
.L_x_36:
[----:B--2---:R-:W-:Y:S01]  /*2040*/  @!P5 MOV R3, 0x4000 ;  /* 0x000040000003d802 */ /* 0x004fe20000000f00 */
[----:B------:R-:W-:Y:S01]  /*2050*/  ULEA UR9, UR41, UR30, 0x3 ;  /* 0x0000001e29097291 */ /* 0x000fe2000f8e18ff */
[----:B---3--:R-:W-:Y:S11]  /*2060*/  @P1 BRA `(.L_x_31) ;  /* 0x00000000000c1947 */ /* 0x008ff60003800000 */
[----:B------:R-:W-:Y:S04]  /*2070*/  SHF.L.U32 R5, R12, 0x1f, RZ ;  /* 0x0000001f0c057819 */ /* 0x000fe800000006ff */
[----:B------:R-:W1:Y:S02]  /*2080*/  SYNCS.PHASECHK.TRANS64.TRYWAIT P0, [UR9+0x68], R5 ;  /* 0x00006805ff0075a7 */ /* 0x000e640008001109 */
[----:B-1----:R-:W-:Y:S05]  /*2090*/  @!P0 BRA `(.L_x_32) ;  /* 0x0000005400d48947 */ /* 0x002fea0003800000 */
.L_x_31:
[----:B------:R2:W-:Y:S01]  /*20a0*/  @!P5 SYNCS.ARRIVE.TRANS64 RZ, [UR9], R3 ;  /* 0x00000003ffffd9a7 */ /* 0x0005e20008000009 */
[----:B------:R-:W-:Y:S04]  /*20b0*/  ULOP3.LUT UR6, UR32, 0x2, URZ, 0xfc, !UPT ;  /* 0x0000000220067892 */ /* 0x000fe8000f8efcff */
[----:B------:R-:W-:Y:S09]  /*20c0*/  UISETP.NE.AND UP0, UPT, UR6, 0x2, UPT ;  /* 0x000000020600788c */ /* 0x000ff2000bf05270 */
[----:B------:R-:W-:Y:S05]  /*20d0*/  BRA.U UP0, `(.L_x_33) ;  /* 0x0000000100047547 */ /* 0x000fea000b800000 */
[----:B------:R-:W-:Y:S05]  /*20e0*/  BPT.TRAP 0x1 ;  /* 0x000000040000795c */ /* 0x000fea0000300000 */
.L_x_33:
[----:B------:R-:W-:Y:S04]  /*20f0*/  BSSY.RECONVERGENT B0, `(.L_x_34) ;  /* 0x0000003000007945 */ /* 0x000fe80003800200 */
[----:B------:R-:W-:Y:S05]  /*2100*/  @P4 BRA `(.L_x_35) ;  /* 0x0000000000044947 */ /* 0x000fea0003800000 */
[----:B------:R-:W-:Y:S05]  /*2110*/  BPT.TRAP 0x1 ;  /* 0x000000040000795c */ /* 0x000fea0000300000 */
.L_x_35:
[----:B------:R-:W-:Y:S05]  /*2120*/  BSYNC.RECONVERGENT B0 ;  /* 0x0000000000007941 */ /* 0x000fea0003800200 */
.L_x_34:
[----:B------:R-:W-:Y:S02]  /*2130*/  UIADD3 UR35, UPT, UPT, UR41, 0x1, URZ ;  /* 0x0000000129237890 */ /* 0x000fe4000fffe0ff */
[----:B------:R-:W-:Y:S02]  /*2140*/  UIMAD UR6, UR28, UR14, UR4 ;  /* 0x0000000e1c0672a4 */ /* 0x000fe4000f8e0204 */
[----:B------:R-:W-:Y:S02]  /*2150*/  UISETP.NE.AND UP0, UPT, UR35, 0xd, UPT ;  /* 0x0000000d2300788c */ /* 0x000fe4000bf05270 */
[----:B------:R-:W-:Y:S02]  /*2160*/  UIMAD UR7, UR29, UR15, UR5 ;  /* 0x0000000f1d0772a4 */ /* 0x000fe4000f8e0205 */
[----:B------:R-:W-:Y:S02]  /*2170*/  USEL UR10, URZ, 0x1, UP0 ;  /* 0x00000001ff0a7887 */ /* 0x000fe40008000000 */
[----:B------:R-:W-:Y:S02]  /*2180*/  USEL UR35, UR35, URZ, UP0 ;  /* 0x000000ff23237287 */ /* 0x000fe40008000000 */
[----:B------:R-:W-:Y:S02]  /*2190*/  UIADD3 UR42, UPT, UPT, UR28, 0x1, URZ ;  /* 0x000000011c2a7890 */ /* 0x000fe4000fffe0ff */
[----:B------:R-:W-:Y:S01]  /*21a0*/  ULEA UR8, UR35, UR30, 0x3 ;  /* 0x0000001e23087291 */ /* 0x000fe2000f8e18ff */
[----:B------:R-:W-:Y:S01]  /*21b0*/  LOP3.LUT R12, R12, UR10, RZ, 0x3c, !PT ;  /* 0x0000000a0c0c7c12 */ /* 0x000fe2000f8e3cff */
[----:B------:R-:W-:Y:S02]  /*21c0*/  UIADD3 UR50, UP1, UPT, UR38, 0x80, URZ ;  /* 0x0000008026327890 */ /* 0x000fe4000ff3e0ff */
[----:B------:R-:W-:Y:S01]  /*21d0*/  UPRMT UR48, UR6, 0x40, UR7 ;  /* 0x0000004006307896 */ /* 0x000fe20008000007 */
[----:B-1----:R-:W-:Y:S01]  /*21e0*/  SHF.L.U32 R2, R12, 0x1f, RZ ;  /* 0x0000001f0c027819 */ /* 0x002fe200000006ff */
[----:B------:R-:W-:Y:S02]  /*21f0*/  UISETP.NE.AND UP2, UPT, UR42, UR40, UPT ;  /* 0x000000282a00728c */ /* 0x000fe4000bf45270 */
[----:B------:R-:W-:Y:S01]  /*2200*/  ULEA UR16, UR41, UR23, 0xc ;  /* 0x0000001729107291 */ /* 0x000fe2000f8e60ff */
[----:B------:R1:W3:Y:S01]  /*2210*/  SYNCS.PHASECHK.TRANS64.TRYWAIT P1, [UR8+0x68], R2 ;  /* 0x00006802ff0075a7 */ /* 0x0002e20008021108 */
[----:B------:R-:W-:Y:S02]  /*2220*/  ULEA UR8, UR41, UR30, 0xd ;  /* 0x0000001e29087291 */ /* 0x000fe4000f8e68ff */
[----:B------:R-:W-:Y:S02]  /*2230*/  USHF.L.U32 UR10, UR33, 0x6, URZ ;  /* 0x00000006210a7899 */ /* 0x000fe400080006ff */
[----:B------:R-:W-:Y:S02]  /*2240*/  UIADD3.X UR51, UPT, UPT, URZ, UR39, URZ, UP1, !UPT ;  /* 0x00000027ff337290 */ /* 0x000fe40008ffe4ff */
[----:B------:R-:W-:Y:S02]  /*2250*/  UIADD3 UR8, UPT, UPT, UR8, 0x3400, URZ ;  /* 0x0000340008087890 */ /* 0x000fe4000fffe0ff */
[----:B------:R-:W-:Y:S02]  /*2260*/  UPRMT UR49, UR48, 0x5410, URZ ;  /* 0x0000541030317896 */ /* 0x000fe400080000ff */
[----:B------:R-:W-:Y:S02]  /*2270*/  UIADD3 UR46, UP0, UPT, UR38, 0x180, URZ ;  /* 0x00000180262e7890 */ /* 0x000fe4000ff1e0ff */
[----:B------:R-:W-:Y:S02]  /*2280*/  ULEA UR16, UR16, UR30, 0x1 ;  /* 0x0000001e10107291 */ /* 0x000fe4000f8e08ff */
[----:B------:R-:W-:Y:S02]  /*2290*/  UIADD3.X UR47, UPT, UPT, URZ, UR39, URZ, UP0, !UPT ;  /* 0x00000027ff2f7290 */ /* 0x000fe400087fe4ff */
[----:B------:R-:W-:Y:S01]  /*22a0*/  ULOP3.LUT UR19, UR22, UR10, URZ, 0xfc, !UPT ;  /* 0x0000000a16137292 */ /* 0x000fe2000f8efcff */
[----:B------:R1:W-:Y:S01]  /*22b0*/  UTMALDG.4D.IM2COL [UR8], [UR50], UR49 ;  /* 0x00000008320073b4 */ /* 0x0003e20008058031 */
[----:B------:R-:W-:Y:S02]  /*22c0*/  UIADD3 UR16, UPT, UPT, UR16, 0x1d400, URZ ;  /* 0x0001d40010107890 */ /* 0x000fe4000fffe0ff */
[----:B------:R-:W-:Y:S02]  /*22d0*/  UIADD3 UR41, UPT, UPT, UR29, 0x1, URZ ;  /* 0x000000011d297890 */ /* 0x000fe4000fffe0ff */
[----:B------:R-:W-:Y:S02]  /*22e0*/  @UP2 UIADD3 UR41, UPT, UPT, UR29, URZ, URZ ;  /* 0x000000ff1d292290 */ /* 0x000fe4000fffe0ff */
[----:B------:R-:W-:Y:S02]  /*22f0*/  UIADD3 UR48, UPT, UPT, UR33, 0x1, URZ ;  /* 0x0000000121307890 */ /* 0x000fe4000fffe0ff */
[----:B------:R-:W-:Y:S02]  /*2300*/  UISETP.NE.AND UP0, UPT, UR41, UR27, UPT ;  /* 0x0000001b2900728c */ /* 0x000fe4000bf05270 */
[----:B------:R-:W-:Y:S01]  /*2310*/  UIADD3 UR52, UPT, UPT, UR43, -0x1, URZ ;  /* 0xffffffff2b347890 */ /* 0x000fe2000fffe0ff */
[----:B------:R-:W-:Y:S01]  /*2320*/  UMOV UR25, 0x30000 ;  /* 0x0003000000197882 */ /* 0x000fe20000000000 */
[----:B------:R-:W-:Y:S01]  /*2330*/  UMOV UR44, 0x0 ;  /* 0x00000000002c7882 */ /* 0x000fe20000000000 */
[----:B------:R-:W-:Y:S01]  /*2340*/  UMOV UR45, 0x10000000 ;  /* 0x10000000002d7882 */ /* 0x000fe20000000000 */
[----:B------:R-:W-:Y:S01]  /*2350*/  UMOV UR18, UR26 ;  /* 0x0000001a00127c82 */ /* 0x000fe20008000000 */
[----:B------:R-:W-:Y:S01]  /*2360*/  UMOV UR20, UR28 ;  /* 0x0000001c00147c82 */ /* 0x000fe20008000000 */
[----:B------:R-:W-:Y:S03]  /*2370*/  USEL UR28, UR42, URZ, UP2 ;  /* 0x000000ff2a1c7287 */ /* 0x000fe60009000000 */
[----:B------:R-:W-:Y:S01]  /*2380*/  @UP0 UIADD3 UR48, UPT, UPT, UR33, URZ, URZ ;  /* 0x000000ff21300290 */ /* 0x000fe2000fffe0ff */
[----:B------:R-:W-:Y:S01]  /*2390*/  UMOV UR21, UR29 ;  /* 0x0000001d00157c82 */ /* 0x000fe20008000000 */
[----:B------:R-:W-:Y:S01]  /*23a0*/  USEL UR29, UR41, URZ, UP0 ;  /* 0x000000ff291d7287 */ /* 0x000fe20008000000 */
[----:B------:R-:W-:Y:S01]  /*23b0*/  UMOV UR17, UR9 ;  /* 0x0000000900117c82 */ /* 0x000fe20008000000 */
[----:B------:R-:W-:Y:S01]  /*23c0*/  UISETP.GT.U32.AND UP0, UPT, UR43, 0x1, UPT ;  /* 0x000000012b00788c */ /* 0x000fe2000bf04070 */
[----:B------:R1:W-:Y:S01]  /*23d0*/  UTMALDG.4D.MULTICAST [UR16], [UR46], UR25, desc[UR44] ;  /* 0x00002c102e0073b4 */ /* 0x0003e20008019819 */
[----:B------:R-:W-:Y:S01]  /*23e0*/  UMOV UR41, UR35 ;  /* 0x0000002300297c82 */ /* 0x000fe20008000000 */
[----:B------:R-:W-:Y:S01]  /*23f0*/  UMOV UR43, UR52 ;  /* 0x00000034002b7c82 */ /* 0x000fe20008000000 */
[----:B------:R-:W-:Y:S05]  /*2400*/  UMOV UR33, UR48 ;  /* 0x0000003000217c82 */ /* 0x000fea0008000000 */
[----:B-1----:R-:W-:Y:S05]  /*2410*/  BRA.U UP0, `(.L_x_36) ;  /* 0xfffffffd00087547 */ /* 0x002fea000b83ffff */
.L_x_30:
[----:B--2---:R-:W-:Y:S01]  /*2420*/  SHF.L.U32 R3, R10, 0x1f, RZ ;  /* 0x0000001f0a037819 */ /* 0x004fe200000006ff */
[----:B------:R-:W-:-:S03]  /*2430*/  NOP ;  /* 0x0000000000007918 */ /* 0x000fc60000000000 */
[----:B------:R-:W2:Y:S02]  /*2440*/  SYNCS.PHASECHK.TRANS64.TRYWAIT P0, [UR30+0x110], R3 ;  /* 0x00011003ff0075a7 */ /* 0x000ea4000800111e */
[----:B--2---:R-:W-:Y:S05]  /*2450*/  @!P0 BRA `(.L_x_37) ;  /* 0x0000005000fc8947 */ /* 0x004fea0003800000 */
.L_x_127:
[----:B------:R-:W2:Y:S01]  /*2460*/  LDS.128 R4, [UR30+0x150] ;  /* 0x0001501eff047984 */ /* 0x000ea20008000c00 */
[----:B------:R-:W-:Y:S01]  /*2470*/  UIADD3 UR4, UPT, UPT, UR30, 0x118, URZ ;  /* 0x000001181e047890 */ /* 0x000fe2000fffe0ff */
[----:B------:R-:W-:Y:S01]  /*2480*/  ISETP.GE.AND P0, PT, R26, 0x1, PT ;  /* 0x000000011a00780c */ /* 0x000fe20003f06270 */
[----:B------:R-:W-:Y:S01]  /*2490*/  @!PT LDS RZ, [RZ] ;  /* 0x00000000fffff984 */ /* 0x000fe20000000800 */
[----:B------:R-:W-:Y:S01]  /*24a0*/  @!PT LDS RZ, [RZ] ;  /* 0x00000000fffff984 */ /* 0x000fe20000000800 */
[----:B------:R-:W-:Y:S01]  /*24b0*/  @!PT LDS RZ, [RZ] ;  /* 0x00000000fffff984 */ /* 0x000fe20000000800 */
[----:B------:R-:W-:Y:S01]  /*24c0*/  @!PT LDS RZ, [RZ] ;  /* 0x00000000fffff984 */ /* 0x000fe20000000800 */
[----:B------:R1:W-:Y:S06]  /*24d0*/  MEMBAR.ALL.CTA ;  /* 0x0000000000007992 */ /* 0x0003ec0000008000 */
[----:B-1----:R-:W1:Y:S01]  /*24e0*/  FENCE.VIEW.ASYNC.S ;  /* 0x00000000000073c6 */ /* 0x002e620000000000 */
[----:B------:R-:W-:-:S09]  /*24f0*/  UPRMT UR4, URZ, 0x654, UR4 ;  /* 0x00000654ff047896 */ /* 0x000fd20008000004 */
[----:B-1----:R-:W-:Y:S01]  /*2500*/  SYNCS.ARRIVE.TRANS64.RED.A1T0 RZ, [UR4], RZ ;  /* 0x000000ffffff79a7 */ /* 0x002fe20008100404 */
[----:B--2---:R-:W-:-:S13]  /*2510*/  LOP3.LUT P3, RZ, R6, 0x1, RZ, 0xc0, !PT ;  /* 0x0000000106ff7812 */ /* 0x004fda000786c0ff */
[----:B------:R-:W-:Y:S02]  /*2520*/  @P3 MOV R15, R4 ;  /* 0x00000004000f3202 */ /* 0x000fe40000000f00 */
[----:B------:R-:W-:Y:S01]  /*2530*/  @P3 LOP3.LUT R13, R5, 0xffff, RZ, 0xc0, !PT ;  /* 0x0000ffff050d3812 */ /* 0x000fe200078ec0ff */
[----:B------:R-:W-:Y:S06]  /*2540*/  @!P0 BRA `(.L_x_38) ;  /* 0x0000000000b88947 */ /* 0x000fec0003800000 */
[----:B------:R-:W1:Y:S01]  /*2550*/  LDC.64 R4, c[0x0][0xb18] ;  /* 0x0002c600ff047b82 */ /* 0x000e620000000a00 */
[----:B----4-:R-:W-:-:S07]  /*2560*/  ISETP.NE.AND P2, PT, R26, 0x1, PT ;  /* 0x000000011a00780c */ /* 0x010fce0003f45270 */
[----:B------:R-:W2:Y:S08]  /*2570*/  LDC.64 R6, c[0x0][0xb10] ;  /* 0x0002c400ff067b82 */ /* 0x000eb00000000a00 */
[----:B------:R-:W4:Y:S08]  /*2580*/  LDC R8, c[0x0][0xb20] ;  /* 0x0002c800ff087b82 */ /* 0x000f300000000800 */
[----:B------:R-:W3:Y:S01]  /*2590*/  LDC R14, c[0x0][0xb0c] ;  /* 0x0002c300ff0e7b82 */ /* 0x000ee20000000800 */
[----:B-1----:R-:W-:Y:S01]  /*25a0*/  IMAD.HI.U32 R9, R0, R5, RZ ;  /* 0x0000000500097227 */ /* 0x002fe200078e00ff */
[----:B------:R-:W-:-:S03]  /*25b0*/  ISETP.NE.AND P0, PT, R4, 0x1, PT ;  /* 0x000000010400780c */ /* 0x000fc60003f05270 */
[----:B------:R-:W-:-:S03]  /*25c0*/  IMAD.HI.U32 R5, R13, R5, RZ ;  /* 0x000000050d057227 */ /* 0x000fc600078e00ff */
[----:B------:R-:W1:Y:S01]  /*25d0*/  LDC.64 R2, c[0x0][0xb28] ;  /* 0x0002ca00ff027b82 */ /* 0x000e620000000a00 */
[----:B--2---:R-:W-:-:S04]  /*25e0*/  IMAD.HI.U32 R16, R11, R6, RZ ;  /* 0x000000060b107227 */ /* 0x004fc800078e00ff */
[----:B------:R-:W-:Y:S01]  /*25f0*/  IMAD.HI.U32 R18, R15, R6, RZ ;  /* 0x000000060f127227 */ /* 0x000fe200078e00ff */
[----:B------:R-:W-:Y:S02]  /*2600*/  SHF.R.U32.HI R16, RZ, R7, R16 ;  /* 0x00000007ff107219 */ /* 0x000fe40000011610 */
[-C--:B----4-:R-:W-:Y:S02]  /*2610*/  SHF.R.U32.HI R9, RZ, R8.reuse, R9 ;  /* 0x00000008ff097219 */ /* 0x090fe40000011609 */
[----:B------:R-:W-:Y:S02]  /*2620*/  SHF.R.U32.HI R8, RZ, R8, R5 ;  /* 0x00000008ff087219 */ /* 0x000fe40000011605 */
[----:B------:R-:W-:Y:S02]  /*2630*/  SEL R9, R0, R9, !P0 ;  /* 0x0000000900097207 */ /* 0x000fe40004000000 */
[----:B------:R-:W-:Y:S02]  /*2640*/  SHF.R.U32.HI R18, RZ, R7, R18 ;  /* 0x00000007ff127219 */ /* 0x000fe40000011612 */
[----:B---3--:R-:W-:-:S02]  /*2650*/  ISETP.NE.AND P1, PT, R14, 0x1, PT ;  /* 0x000000010e00780c */ /* 0x008fc40003f25270 */
[----:B------:R-:W-:Y:S02]  /*2660*/  SEL R5, R13, R8, !P0 ;  /* 0x000000080d057207 */ /* 0x000fe40004000000 */
[----:B------:R-:W-:Y:S02]  /*2670*/  SEL R17, R11, R16, !P1 ;  /* 0x000000100b117207 */ /* 0x000fe40004800000 */
[----:B------:R-:W-:Y:S01]  /*2680*/  SEL R7, R15, R18, !P1 ;  /* 0x000000120f077207 */ /* 0x000fe20004800000 */
[----:B-1----:R-:W-:-:S04]  /*2690*/  IMAD.HI.U32 R16, R9, R2, RZ ;  /* 0x0000000209107227 */ /* 0x002fc800078e00ff */
[----:B------:R-:W-:Y:S01]  /*26a0*/  IMAD.HI.U32 R6, R17, R2, RZ ;  /* 0x0000000211067227 */ /* 0x000fe200078e00ff */
[----:B------:R-:W-:-:S04]  /*26b0*/  @P2 SHF.R.U32.HI R9, RZ, R3, R16 ;  /* 0x00000003ff092219 */ /* 0x000fc80000011610 */
[----:B------:R-:W-:Y:S01]  /*26c0*/  @P2 SHF.R.U32.HI R17, RZ, R3, R6 ;  /* 0x00000003ff112219 */ /* 0x000fe20000011606 */
[----:B------:R-:W-:-:S04]  /*26d0*/  IMAD R9, R26, R9, RZ ;  /* 0x000000091a097224 */ /* 0x000fc800078e02ff */
[----:B------:R-:W-:Y:S01]  /*26e0*/  IMAD R6, R26, R17, RZ ;  /* 0x000000111a067224 */ /* 0x000fe200078e02ff */
[----:B------:R-:W-:-:S04]  /*26f0*/  ISETP.GE.AND P0, PT, R5, R9, PT ;  /* 0x000000090500720c */ /* 0x000fc80003f06270 */
[----:B------:R-:W-:Y:S01]  /*2700*/  ISETP.GE.OR P0, PT, R7, R6, P0 ;  /* 0x000000060700720c */ /* 0x000fe20000706670 */
[----:B------:R-:W-:-:S05]  /*2710*/  IMAD.HI.U32 R6, R5, R2, RZ ;  /* 0x0000000205067227 */ /* 0x000fca00078e00ff */
[----:B------:R-:W-:-:S04]  /*2720*/  SHF.R.U32.HI R6, RZ, R3, R6 ;  /* 0x00000003ff067219 */ /* 0x000fc80000011606 */
[----:B------:R-:W-:-:S03]  /*2730*/  SEL R6, R5, R6, !P2 ;  /* 0x0000000605067207 */ /* 0x000fc60005000000 */
[----:B------:R-:W-:-:S04]  /*2740*/  @!P0 IMAD.HI.U32 R8, R7, R2, RZ ;  /* 0x0000000207088227 */ /* 0x000fc800078e00ff */
[----:B------:R-:W-:Y:S01]  /*2750*/  IMAD.MOV R2, RZ, RZ, -R6 ;  /* 0x000000ffff027224 */ /* 0x000fe200078e0a06 */
[----:B------:R-:W-:-:S03]  /*2760*/  @!P0 SHF.R.U32.HI R8, RZ, R3, R8 ;  /* 0x00000003ff088219 */ /* 0x000fc60000011608 */
[----:B------:R-:W-:Y:S01]  /*2770*/  IMAD R2, R26, R2, R5 ;  /* 0x000000021a027224 */ /* 0x000fe200078e0205 */
[----:B------:R-:W-:Y:S02]  /*2780*/  @!P0 SEL R3, R7, R8, !P2 ;  /* 0x0000000807038207 */ /* 0x000fe40005000000 */
[----:B------:R-:W-:-:S03]  /*2790*/  IADD3 R8, PT, PT, -R5, RZ, RZ ;  /* 0x000000ff05087210 */ /* 0x000fc60007ffe1ff */
[--C-:B------:R-:W-:Y:S02]  /*27a0*/  @!P0 IMAD.IADD R6, R6, 0x1, -R3.reuse ;  /* 0x0000000106068824 */ /* 0x100fe400078e0a03 */
[----:B------:R-:W-:Y:S01]  /*27b0*/  @!P0 IMAD R3, R2, R17, R3 ;  /* 0x0000001102038224 */ /* 0x000fe200078e0203 */
[----:B------:R-:W-:Y:S01]  /*27c0*/  IADD3 R2, PT, PT, -R7, RZ, RZ ;  /* 0x000000ff07027210 */ /* 0x000fe20007ffe1ff */
[----:B------:R-:W-:Y:S02]  /*27d0*/  @!P0 IMAD R5, R26, R6, R7 ;  /* 0x000000061a058224 */ /* 0x000fe400078e0207 */
[----:B------:R-:W-:Y:S02]  /*27e0*/  IMAD R8, R4, R8, R13 ;  /* 0x0000000804087224 */ /* 0x000fe400078e020d */
[----:B------:R-:W-:Y:S02]  /*27f0*/  @!P0 IMAD.MOV.U32 R7, RZ, RZ, R3 ;  /* 0x000000ffff078224 */ /* 0x000fe400078e0003 */
[----:B------:R-:W-:-:S02]  /*2800*/  IMAD R2, R14, R2, R15 ;  /* 0x000000020e027224 */ /* 0x000fc400078e020f */
[----:B------:R-:W-:Y:S02]  /*2810*/  IMAD R13, R5, R4, R8 ;  /* 0x00000004050d7224 */ /* 0x000fe400078e0208 */
[----:B------:R-:W-:Y:S02]  /*2820*/  IMAD R15, R7, R14, R2 ;  /* 0x0000000e070f7224 */ /* 0x000fe400078e0202 */
.L_x_38:
[----:B------:R-:W1:Y:S02]  /*2830*/  LDCU UR4, c[0x0][0xb30] ;  /* 0x00016600ff0477ac */ /* 0x000e640008000800 */
[----:B-1----:R-:W-:-:S09]  /*2840*/  UISETP.NE.AND UP0, UPT, UR4, 0x1, UPT ;  /* 0x000000010400788c */ /* 0x002fd2000bf05270 */
[----:B------:R-:W-:Y:S05]  /*2850*/  BRA.U UP0, `(.L_x_39) ;  /* 0x0000000100407547 */ /* 0x000fea000b800000 */
[----:B------:R-:W1:Y:S08]  /*2860*/  LDC.64 R4, c[0x0][0xb10] ;  /* 0x0002c400ff047b82 */ /* 0x000e700000000a00 */
[----:B------:R-:W2:Y:S08]  /*2870*/  LDC.64 R2, c[0x0][0xb18] ;  /* 0x0002c600ff027b82 */ /* 0x000eb00000000a00 */
[----:B------:R-:W3:Y:S08]  /*2880*/  LDC R6, c[0x0][0xb20] ;  /* 0x0002c800ff067b82 */ /* 0x000ef00000000800 */
[----:B------:R-:W4:Y:S01]  /*2890*/  LDC R8, c[0x0][0xb0c] ;  /* 0x0002c300ff087b82 */ /* 0x000f220000000800 */
[----:B-1----:R-:W-:-:S05]  /*28a0*/  IMAD.HI.U32 R4, R15, R4, RZ ;  /* 0x000000040f047227 */ /* 0x002fca00078e00ff */
[----:B------:R-:W-:Y:S01]  /*28b0*/  SHF.R.U32.HI R4, RZ, R5, R4 ;  /* 0x00000005ff047219 */ /* 0x000fe20000011604 */
[----:B--2---:R-:W-:Y:S01]  /*28c0*/  IMAD.HI.U32 R3, R13, R3, RZ ;  /* 0x000000030d037227 */ /* 0x004fe200078e00ff */
[----:B------:R-:W-:-:S04]  /*28d0*/  ISETP.NE.AND P0, PT, R2, 0x1, PT ;  /* 0x000000010200780c */ /* 0x000fc80003f05270 */
[----:B---3--:R-:W-:-:S04]  /*28e0*/  SHF.R.U32.HI R6, RZ, R6, R3 ;  /* 0x00000006ff067219 */ /* 0x008fc80000011603 */
[----:B------:R-:W-:Y:S02]  /*28f0*/  SEL R3, R13, R6, !P0 ;  /* 0x000000060d037207 */ /* 0x000fe40004000000 */
[----:B----4-:R-:W-:-:S04]  /*2900*/  ISETP.NE.AND P1, PT, R8, 0x1, PT ;  /* 0x000000010800780c */ /* 0x010fc80003f25270 */
[----:B------:R-:W-:-:S05]  /*2910*/  SEL R4, R15, R4, !P1 ;  /* 0x000000040f047207 */ /* 0x000fca0004800000 */
[----:B------:R-:W-:Y:S02]  /*2920*/  IMAD.IADD R5, R3, 0x1, -R4 ;  /* 0x0000000103057824 */ /* 0x000fe400078e0a04 */
[----:B------:R-:W-:Y:S02]  /*2930*/  IMAD.IADD R3, R4, 0x1, -R3 ;  /* 0x0000000104037824 */ /* 0x000fe400078e0a03 */
[----:B------:R-:W-:Y:S02]  /*2940*/  IMAD R15, R5, R8, R15 ;  /* 0x00000008050f7224 */ /* 0x000fe400078e020f */
[----:B------:R-:W-:-:S07]  /*2950*/  IMAD R13, R3, R2, R13 ;  /* 0x00000002030d7224 */ /* 0x000fce00078e020d */
.L_x_39:
[----:B------:R-:W-:Y:S01]  /*2960*/  UMOV UR21, UR34 ;  /* 0x0000002200157c82 */ /* 0x000fe20008000000 */
[----:B------:R-:W-:Y:S01]  /*2970*/  PLOP3.LUT P0, PT, PT, PT, PT, 0x80, 0x8 ;  /* 0x000000000008781c */ /* 0x000fe20003f0f070 */
[----:B------:R-:W-:Y:S01]  /*2980*/  IMAD.IADD R19, R15, 0x1, R64 ;  /* 0x000000010f137824 */ /* 0x000fe200078e0240 */
[----:B------:R-:W-:Y:S01]  /*2990*/  LOP3.LUT R10, R10, 0x1, RZ, 0x3c, !PT ;  /* 0x000000010a0a7812 */ /* 0x000fe200078e3cff */
[----:B------:R-:W-:Y:S01]  /*29a0*/  IMAD.IADD R18, R13, 0x1, R62 ;  /* 0x000000010d127824 */ /* 0x000fe200078e023e */
[----:B------:R-:W-:Y:S09]  /*29b0*/  @P3 BRA `(.L_x_40) ;  /* 0xffffffec00483947 */ /* 0x000ff2000383ffff */
[----:B------:R-:W-:Y:S01]  /*29c0*/  UIADD3 UR30, UPT, UPT, UR30, 0x68, URZ ;  /* 0x000000681e1e7890 */ /* 0x000fe2000fffe0ff */
[----:B------:R-:W-:-:S03]  /*29d0*/  SHF.L.U32 R3, R12, 0x1f, RZ ;  /* 0x0000001f0c037819 */ /* 0x000fc600000006ff */
[----:B------:R-:W-:-:S09]  /*29e0*/  ULEA UR4, UR35, UR30, 0x3 ;  /* 0x0000001e23047291 */ /* 0x000fd2000f8e18ff */
[----:B------:R-:W1:Y:S02]  /*29f0*/  SYNCS.PHASECHK.TRANS64.TRYWAIT P0, [UR4], R3 ;  /* 0x00000003ff0075a7 */ /* 0x000e640008001104 */
[----:B-1----:R-:W-:Y:S05]  /*2a00*/  @!P0 BRA `(.L_x_41) ;  /* 0x0000004c00a88947 */ /* 0x002fea0003800000 */
.L_x_129:
[----:B------:R-:W-:-:S04]  /*2a10*/  UIADD3 UR5, UPT, UPT, UR35, 0x1, URZ ;  /* 0x0000000123057890 */ /* 0x000fc8000fffe0ff */
[----:B------:R-:W-:-:S04]  /*2a20*/  UISETP.NE.AND UP0, UPT, UR5, 0xd, UPT ;  /* 0x0000000d0500788c */ /* 0x000fc8000bf05270 */
[----:B------:R-:W-:Y:S02]  /*2a30*/  USEL UR6, URZ, 0x1, UP0 ;  /* 0x00000001ff067887 */ /* 0x000fe40008000000 */
[----:B------:R-:W-:-:S04]  /*2a40*/  USEL UR5, UR5, URZ, UP0 ;  /* 0x000000ff05057287 */ /* 0x000fc80008000000 */
[----:B------:R-:W-:Y:S01]  /*2a50*/  ULEA UR4, UR5, UR30, 0x3 ;  /* 0x0000001e05047291 */ /* 0x000fe2000f8e18ff */
[----:B------:R-:W-:-:S04]  /*2a60*/  LOP3.LUT R2, R12, UR6, RZ, 0x3c, !PT ;  /* 0x000000060c027c12 */ /* 0x000fc8000f8e3cff */
[----:B-1----:R-:W-:-:S04]  /*2a70*/  SHF.L.U32 R3, R2, 0x1f, RZ ;  /* 0x0000001f02037819 */ /* 0x002fc800000006ff */
[----:B------:R-:W1:Y:S02]  /*2a80*/  SYNCS.PHASECHK.TRANS64.TRYWAIT P0, [UR4], R3 ;  /* 0x00000003ff0075a7 */ /* 0x000e640008001104 */
[----:B-1----:R-:W-:Y:S05]  /*2a90*/  @!P0 BRA `(.L_x_42) ;  /* 0x0000004c009c8947 */ /* 0x002fea0003800000 */
.L_x_131:
        /* <DEDUP_REMOVED lines=9> */
.L_x_133:
        /* <DEDUP_REMOVED lines=9> */
.L_x_135:
        /* <DEDUP_REMOVED lines=9> */
.L_x_137:
        /* <DEDUP_REMOVED lines=9> */
.L_x_139:
        /* <DEDUP_REMOVED lines=9> */
.L_x_141:
        /* <DEDUP_REMOVED lines=9> */
.L_x_143:
        /* <DEDUP_REMOVED lines=9> */
.L_x_145:
        /* <DEDUP_REMOVED lines=9> */
.L_x_147:
        /* <DEDUP_REMOVED lines=9> */
.L_x_149:
        /* <DEDUP_REMOVED lines=9> */
.L_x_151:
[----:B------:R-:W-:-:S04]  /*3040*/  UIADD3 UR5, UPT, UPT, UR5, 0x1, URZ ;  /* 0x0000000105057890 */ /* 0x000fc8000fffe0ff */
[----:B------:R-:W-:-:S04]  /*3050*/  UISETP.NE.AND UP0, UPT, UR5, 0xd, UPT ;  /* 0x0000000d0500788c */ /* 0x000fc8000bf05270 */
[----:B------:R-:W-:Y:S02]  /*3060*/  USEL UR4, URZ, 0x1, UP0 ;  /* 0x00000001ff047887 */ /* 0x000fe40008000000 */
[----:B------:R-:W-:-:S04]  /*3070*/  USEL UR5, UR5, URZ, UP0 ;  /* 0x000000ff05057287 */ /* 0x000fc80008000000 */
[----:B------:R-:W-:Y:S01]  /*3080*/  ULEA UR5, UR5, UR30, 0x3 ;  /* 0x0000001e05057291 */ /* 0x000fe2000f8e18ff */
[----:B-1----:R-:W-:-:S04]  /*3090*/  LOP3.LUT R3, R2, UR4, RZ, 0x3c, !PT ;  /* 0x0000000402037c12 */ /* 0x002fc8000f8e3cff */
[----:B------:R-:W-:Y:S01]  /*30a0*/  SHF.L.U32 R3, R3, 0x1f, RZ ;  /* 0x0000001f03037819 */ /* 0x000fe200000006ff */
[----:B------:R-:W-:-:S07]  /*30b0*/  IMAD.U32 R0, RZ, RZ, UR5 ;  /* 0x00000005ff007e24 */ /* 0x000fce000f8e00ff */
.L_x_53:
[----:B-1----:R1:W2:Y:S02]  /*30c0*/  SYNCS.PHASECHK.TRANS64.TRYWAIT P0, [R0+URZ], R3 ;  /* 0x00000003000075a7 */ /* 0x0022a400080011ff */
[----:B--2---:R-:W-:Y:S05]  /*30d0*/  @!P0 NANOSLEEP.SYNCS 0x989680 ;  /* 0x009896800000895d */ /* 0x004fea0003900000 */
[----:B------:R-:W2:Y:S02]  /*30e0*/  @!P0 SYNCS.PHASECHK.TRANS64 P0, [R0+URZ], R3 ;  /* 0x00000003000085a7 */ /* 0x000ea400080010ff */
[----:B--2---:R-:W-:Y:S05]  /*30f0*/  @P0 EXIT ;  /* 0x000000000000094d */ /* 0x004fea0003800000 */
[----:B------:R-:W-:Y:S05]  /*3100*/  BRA `(.L_x_53) ;  /* 0xfffffffc00ec7947 */ /* 0x000fea000383ffff */
.L_x_22:
[----:B------:R-:W-:-:S04]  /*3110*/  UISETP.NE.AND UP1, UPT, UR45, URZ, UPT ;  /* 0x000000ff2d00728c */ /* 0x000fc8000bf25270 */
[----:B------:R-:W-:-:S09]  /*3120*/  UISETP.NE.OR UP1, UPT, UR4, 0x1, UP1 ;  /* 0x000000010400788c */ /* 0x000fd20008f25670 */
[----:B------:R-:W-:Y:S05]  /*3130*/  BRA.U UP1, `(.L_x_54) ;  /* 0x0000000101b07547 */ /* 0x000fea000b800000 */
[----:B------:R-:W-:Y:S01]  /*3140*/  UMOV UR4, 0x400 ;  /* 0x0000040000047882 */ /* 0x000fe20000000000 */
[----:B------:R-:W-:Y:S01]  /*3150*/  HFMA2 R2, -RZ, RZ, 0, 5.9604644775390625e-08 ;  /* 0x00000001ff027431 */ /* 0x000fe200000001ff */
[----:B------:R-:W-:Y:S01]  /*3160*/  ULEA UR45, UR45, UR4, 0x18 ;  /* 0x000000042d2d7291 */ /* 0x000fe2000f8ec0ff */
[----:B------:R-:W-:Y:S01]  /*3170*/  ISETP.GE.U32.AND P0, PT, R8, 0x2, PT ;  /* 0x000000020800780c */ /* 0x000fe20003f06070 */
[----:B------:R-:W-:Y:S02]  /*3180*/  IMAD.MOV.U32 R3, RZ, RZ, RZ ;  /* 0x000000ffff037224 */ /* 0x000fe400078e00ff */
[----:B------:R-:W-:Y:S02]  /*3190*/  UIADD3 UR6, UPT, UPT, UR45, 0x118, URZ ;  /* 0x000001182d067890 */ /* 0x000fe4000fffe0ff */
[----:B------:R-:W-:Y:S02]  /*31a0*/  UIADD3 UR7, UPT, UPT, UR45, 0x110, URZ ;  /* 0x000001102d077890 */ /* 0x000fe4000fffe0ff */
[----:B------:R-:W-:-:S12]  /*31b0*/  UPRMT UR6, URZ, 0x654, UR6 ;  /* 0x00000654ff067896 */ /* 0x000fd80008000006 */
.L_x_57:
[----:B------:R-:W-:Y:S01]  /*31c0*/  SHF.L.U32 R7, R2, 0x1f, RZ ;  /* 0x0000001f02077819 */ /* 0x000fe200000006ff */
[----:B------:R-:W-:Y:S02]  /*31d0*/  IMAD.U32 R9, RZ, RZ, UR7 ;  /* 0x00000007ff097e24 */ /* 0x000fe4000f8e00ff */
[----:B------:R-:W-:Y:S01]  /*31e0*/  @!P0 IMAD.MOV.U32 R5, RZ, RZ, 0x10 ;  /* 0x00000010ff058424 */ /* 0x000fe200078e00ff */
[----:B------:R-:W2:Y:S02]  /*31f0*/  SYNCS.PHASECHK.TRANS64.TRYWAIT P1, [UR45+0x118], R7 ;  /* 0x00011807ff0075a7 */ /* 0x000ea4000802112d */
[----:B------:R-:W-:-:S04]  /*3200*/  PRMT R9, R8, 0x654, R9 ;  /* 0x0000065408097816 */ /* 0x000fc80000000009 */
[----:B------:R-:W-:Y:S01]  /*3210*/  SEL R0, R9, R0, !P0 ;  /* 0x0000000009007207 */ /* 0x000fe20004000000 */
[----:B--2---:R-:W-:Y:S06]  /*3220*/  @!P1 BRA `(.L_x_55) ;  /* 0x0000004800c09947 */ /* 0x004fec0003800000 */
.L_x_153:
[----:B------:R-:W-:Y:S01]  /*3230*/  UIADD3 UR4, UPT, UPT, UR45, 0x150, URZ ;  /* 0x000001502d047890 */ /* 0x000fe2000fffe0ff */
[----:B------:R3:W-:Y:S01]  /*3240*/  @!P0 SYNCS.ARRIVE.TRANS64.RED RZ, [R0+URZ], R5 ;  /* 0x0000000500ff89a7 */ /* 0x0007e200080004ff */
[----:B------:R-:W-:Y:S01]  /*3250*/  UIADD3 UR5, UPT, UPT, UR45, 0x110, URZ ;  /* 0x000001102d057890 */ /* 0x000fe2000fffe0ff */
[----:B------:R-:W-:-:S08]  /*3260*/  LOP3.LUT R2, R2, 0x1, RZ, 0x3c, !PT ;  /* 0x0000000102027812 */ /* 0x000fd000078e3cff */
[----:B------:R-:W-:Y:S06]  /*3270*/  UGETNEXTWORKID.BROADCAST [UR4], [UR5] ;  /* 0x00000000040073ca */ /* 0x000fec0008000100 */
[----:B---3--:R-:W-:-:S04]  /*3280*/  SHF.L.U32 R5, R3, 0x1f, RZ ;  /* 0x0000001f03057819 */ /* 0x008fc800000006ff */
[----:B------:R-:W3:Y:S02]  /*3290*/  SYNCS.PHASECHK.TRANS64.TRYWAIT P1, [UR45+0x110], R5 ;  /* 0x00011005ff0075a7 */ /* 0x000ee4000802112d */
[----:B---3--:R-:W-:Y:S05]  /*32a0*/  @!P1 BRA `(.L_x_56) ;  /* 0x0000004800b89947 */ /* 0x008fea0003800000 */
.L_x_155:
[----:B--2---:R-:W2:Y:S01]  /*32b0*/  LDS.128 R4, [UR45+0x150] ;  /* 0x0001502dff047984 */ /* 0x004ea20008000c00 */
[----:B------:R-:W-:Y:S01]  /*32c0*/  LOP3.LUT R3, R3, 0x1, RZ, 0x3c, !PT ;  /* 0x0000000103037812 */ /* 0x000fe200078e3cff */
[----:B------:R-:W-:Y:S01]  /*32d0*/  @!PT LDS RZ, [RZ] ;  /* 0x00000000fffff984 */ /* 0x000fe20000000800 */
[----:B------:R-:W-:Y:S01]  /*32e0*/  @!PT LDS RZ, [RZ] ;  /* 0x00000000fffff984 */ /* 0x000fe20000000800 */
[----:B------:R-:W-:Y:S01]  /*32f0*/  @!PT LDS RZ, [RZ] ;  /* 0x00000000fffff984 */ /* 0x000fe20000000800 */
[----:B------:R-:W-:Y:S01]  /*3300*/  @!PT LDS RZ, [RZ] ;  /* 0x00000000fffff984 */ /* 0x000fe20000000800 */
[----:B------:R3:W-:Y:S06]  /*3310*/  MEMBAR.ALL.CTA ;  /* 0x0000000000007992 */ /* 0x0007ec0000008000 */
[----:B---3--:R-:W3:Y:S02]  /*3320*/  FENCE.VIEW.ASYNC.S ;  /* 0x00000000000073c6 */ /* 0x008ee40000000000 */
[----:B---3--:R-:W-:Y:S01]  /*3330*/  SYNCS.ARRIVE.TRANS64.RED.A1T0 RZ, [UR6], RZ ;  /* 0x000000ffffff79a7 */ /* 0x008fe20008100406 */
[----:B--2---:R-:W-:-:S13]  /*3340*/  LOP3.LUT P1, RZ, R6, 0x1, RZ, 0xc0, !PT ;  /* 0x0000000106ff7812 */ /* 0x004fda000782c0ff */
[----:B------:R-:W-:Y:S05]  /*3350*/  @P1 BRA `(.L_x_57) ;  /* 0xfffffffc00981947 */ /* 0x000fea000383ffff */
[----:B------:R-:W-:-:S04]  /*3360*/  SHF.L.U32 R0, R2, 0x1f, RZ ;  /* 0x0000001f02007819 */ /* 0x000fc800000006ff */
[----:B------:R-:W2:Y:S02]  /*3370*/  SYNCS.PHASECHK.TRANS64 P0, [UR45+0x118], R0 ;  /* 0x00011800ff0075a7 */ /* 0x000ea4000800102d */
[----:B-12---:R-:W-:Y:S05]  /*3380*/  @P0 EXIT ;  /* 0x000000000000094d */ /* 0x006fea0003800000 */
[----:B------:R-:W-:-:S07]  /*3390*/  MOV R0, UR45 ;  /* 0x0000002d00007c02 */ /* 0x000fce0008000f00 */
.L_x_58:
[----:B-1----:R-:W-:-:S04]  /*33a0*/  SHF.L.U32 R3, R2, 0x1f, RZ ;  /* 0x0000001f02037819 */ /* 0x002fc800000006ff */
[----:B------:R1:W2:Y:S03]  /*33b0*/  SYNCS.PHASECHK.TRANS64.TRYWAIT P0, [R0+URZ+0x118], R3 ;  /* 0x00011803000075a7 */ /* 0x0002a600080011ff */
[----:B--2---:R-:W-:Y:S05]  /*33c0*/  @!P0 NANOSLEEP.SYNCS 0x989680 ;  /* 0x009896800000895d */ /* 0x004fea0003900000 */
[----:B------:R-:W2:Y:S02]  /*33d0*/  @!P0 SYNCS.PHASECHK.TRANS64 P0, [R0+URZ+0x118], R3 ;  /* 0x00011803000085a7 */ /* 0x000ea400080010ff */
[----:B--2---:R-:W-:Y:S05]  /*33e0*/  @P0 EXIT ;  /* 0x000000000000094d */ /* 0x004fea0003800000 */
[----:B------:R-:W-:Y:S05]  /*33f0*/  BRA `(.L_x_58) ;  /* 0xfffffffc00e87947 */ /* 0x000fea000383ffff */
.L_x_54:
[----:B------:R-:W-:Y:S05]  /*3400*/  BRA.U UP4, `(.L_x_59) ;  /* 0x0000000d04807547 */ /* 0x000fea000b800000 */
[----:B------:R-:W-:Y:S01]  /*3410*/  UMOV UR4, 0x40 ;  /* 0x0000004000047882 */ /* 0x000fe20000000000 */
[----:B------:R-:W-:Y:S01]  /*3420*/  NOP ;  /* 0x0000000000007918 */ /* 0x000fe20000000000 */
[----:B------:R-:W-:Y:S01]  /*3430*/  ULEA UR4, UR45, UR4, 0x18 ;  /* 0x000000042d047291 */ /* 0x000fe2000f8ec0ff */
[----:B------:R-:W-:Y:S02]  /*3440*/  UMOV UR5, 0x400 ;  /* 0x0000040000057882 */ /* 0x000fe40000000000 */
[----:B------:R-:W-:-:S06]  /*3450*/  ULEA UR45, UR45, UR5, 0x18 ;  /* 0x000000052d2d7291 */ /* 0x000fcc000f8ec0ff */
[----:B------:R-:W2:Y:S02]  /*3460*/  LDS.U8 R2, [UR4+0x1c] ;  /* 0x00001c04ff027984 */ /* 0x000ea40008000000 */
[----:B--2---:R-:W-:-:S13]  /*3470*/  ISETP.NE.AND P0, PT, R2, RZ, PT ;  /* 0x000000ff0200720c */ /* 0x004fda0003f05270 */
[----:B------:R-:W-:Y:S05]  /*3480*/  @P0 BRA `(.L_x_60) ;  /* 0x0000000000580947 */ /* 0x000fea0003800000 */
[----:B------:R-:W-:-:S13]  /*3490*/  ELECT P0, URZ, PT ;  /* 0x0000000000ff782f */ /* 0x000fda0003800000 */
[----:B------:R-:W-:Y:S05]  /*34a0*/  @!P0 BRA `(.L_x_61) ;  /* 0x0000000000608947 */ /* 0x000fea0003800000 */
[----:B------:R-:W-:Y:S01]  /*34b0*/  UMOV UR5, 0x10 ;  /* 0x0000001000057882 */ /* 0x000fe20000000000 */
[----:B------:R-:W-:Y:S01]  /*34c0*/  HFMA2 R2, -RZ, RZ, 0, 5.9604644775390625e-08 ;  /* 0x00000001ff027431 */ /* 0x000fe200000001ff */
[----:B------:R-:W-:-:S03]  /*34d0*/  MOV R3, 0xffff ;  /* 0x0000ffff00037802 */ /* 0x000fc60000000f00 */
[----:B------:R-:W-:Y:S04]  /*34e0*/  DEPBAR.LE SB2, 0x36 ;  /* 0x0000ad800000791a */ /* 0x000fe80000000000 */
[----:B------:R-:W2:Y:S02]  /*34f0*/  UTCATOMSWS.FIND_AND_SET.ALIGN UP0, UR5, UR5 ;  /* 0x00000005000575e3 */ /* 0x000ea40008000800 */
[----:B--2---:R-:W-:Y:S01]  /*3500*/  MOV R4, UR5 ;  /* 0x0000000500047c02 */ /* 0x004fe20008000f00 */
[----:B------:R-:W-:Y:S06]  /*3510*/  BRA.U UP0, `(.L_x_62) ;  /* 0x0000000100187547 */ /* 0x000fec000b800000 */
.L_x_63:
[----:B------:R-:W-:Y:S05]  /*3520*/  NANOSLEEP 0x64 ;  /* 0x000000640000795d */ /* 0x000fea0003800000 */
[----:B------:R-:W-:-:S05]  /*3530*/  UMOV UR5, 0x10 ;  /* 0x0000001000057882 */ /* 0x000fca0000000000 */
[----:B------:R-:W-:Y:S04]  /*3540*/  DEPBAR.LE SB2, 0x36 ;  /* 0x0000ad800000791a */ /* 0x000fe80000000000 */
[----:B------:R-:W2:Y:S02]  /*3550*/  UTCATOMSWS.FIND_AND_SET.ALIGN UP0, UR5, UR5 ;  /* 0x00000005000575e3 */ /* 0x000ea40008000800 */
[----:B--2---:R-:W-:Y:S01]  /*3560*/  MOV R4, UR5 ;  /* 0x0000000500047c02 */ /* 0x004fe20008000f00 */
[----:B------:R-:W-:Y:S05]  /*3570*/  BRA.U !UP0, `(.L_x_63) ;  /* 0xfffffffd08e87547 */ /* 0x000fea000b83ffff */
.L_x_62:
[-C--:B------:R-:W-:Y:S02]  /*3580*/  SHF.L.U32 R3, R3, R4.reuse, RZ ;  /* 0x0000000403037219 */ /* 0x080fe400000006ff */
[----:B------:R-:W-:Y:S01]  /*3590*/  SHF.L.U32 R2, R2, R4, RZ ;  /* 0x0000000402027219 */ /* 0x000fe200000006ff */
[----:B------:R-:W-:Y:S02]  /*35a0*/  IMAD.SHL.U32 R4, R4, 0x20, RZ ;  /* 0x0000002004047824 */ /* 0x000fe400078e00ff */
[----:B------:R2:W-:Y:S04]  /*35b0*/  ATOMS.OR RZ, [UR4+0x14], R3 ;  /* 0x00001403ffff798c */ /* 0x0005e8000b000004 */
[----:B------:R2:W-:Y:S04]  /*35c0*/  ATOMS.OR RZ, [UR4+0x18], R2 ;  /* 0x00001802ffff798c */ /* 0x0005e8000b000004 */
[----:B------:R2:W-:Y:S01]  /*35d0*/  STS [UR45+0x160], R4 ;  /* 0x00016004ff007988 */ /* 0x0005e2000800082d */
[----:B------:R-:W-:Y:S05]  /*35e0*/  BRA `(.L_x_61) ;  /* 0x0000000000107947 */ /* 0x000fea0003800000 */
.L_x_60:
[----:B------:R-:W-:-:S05]  /*35f0*/  MOV R2, 0xffffffff ;  /* 0xffffffff00027802 */ /* 0x000fca0000000f00 */
[----:B------:R2:W-:Y:S02]  /*3600*/  STS [UR45+0x160], R2 ;  /* 0x00016002ff007988 */ /* 0x0005e4000800082d */
[----:B--2---:R-:W-:Y:S02]  /*3610*/  MOV R2, 0x3630 ;  /* 0x0000363000027802 */ /* 0x004fe40000000f00 */
[----:B-1---5:R-:W-:Y:S05]  /*3620*/  CALL.REL.NOINC `($__internal_1_$__cuda_sm10x_tcgen05_guardrail_trap_phase_invalid_during_alloc) ;  /* 0x0000004c00587944 */ /* 0x022fea0003c00000 */
.L_x_61:
[----:B------:R-:W-:Y:S05]  /*3630*/  WARPSYNC.ALL ;  /* 0x0000000000007948 */ /* 0x000fea0003800000 */
[----:B------:R-:W3:Y:S01]  /*3640*/  S2UR UR6, SR_CgaCtaId ;  /* 0x00000000000679c3 */ /* 0x000ee20000008800 */
[----:B------:R-:W-:Y:S01]  /*3650*/  UMOV UR4, 0x400 ;  /* 0x0000040000047882 */ /* 0x000fe20000000000 */
[----:B------:R-:W-:-:S06]  /*3660*/  NOP ;  /* 0x0000000000007918 */ /* 0x000fcc0000000000 */
[----:B------:R-:W-:Y:S06]  /*3670*/  BAR.ARV 0x6, 0xa0 ;  /* 0x0182800000007b1d */ /* 0x000fec0000002000 */
[----:B------:R-:W-:Y:S01]  /*3680*/  LOP3.LUT R0, R0, 0xffff, RZ, 0xc0, !PT ;  /* 0x0000ffff00007812 */ /* 0x000fe200078ec0ff */
[----:B------:R-:W-:Y:S01]  /*3690*/  IMAD.MOV.U32 R9, RZ, RZ, 0x1 ;  /* 0x00000001ff097424 */ /* 0x000fe200078e00ff */
[----:B------:R-:W-:Y:S01]  /*36a0*/  UMOV UR15, URZ ;  /* 0x000000ff000f7c82 */ /* 0x000fe20008000000 */
[----:B------:R-:W-:Y:S01]  /*36b0*/  IMAD.MOV.U32 R8, RZ, RZ, RZ ;  /* 0x000000ffff087224 */ /* 0x000fe200078e00ff */
[----:B------:R-:W-:Y:S01]  /*36c0*/  R2UR UR9, R0 ;  /* 0x00000000000972ca */ /* 0x000fe200000e0000 */
[----:B--2---:R-:W-:Y:S01]  /*36d0*/  IMAD.MOV.U32 R3, RZ, RZ, RZ ;  /* 0x000000ffff037224 */ /* 0x004fe200078e00ff */
[----:B------:R-:W-:Y:S01]  /*36e0*/  UMOV UR14, URZ ;  /* 0x000000ff000e7c82 */ /* 0x000fe20008000000 */
[----:B------:R-:W-:Y:S01]  /*36f0*/  UMOV UR24, 0x0 ;  /* 0x0000000000187882 */ /* 0x000fe20000000000 */
[----:B------:R-:W-:Y:S01]  /*3700*/  UMOV UR25, 0x4110010 ;  /* 0x0411001000197882 */ /* 0x000fe20000000000 */
[----:B------:R-:W-:Y:S01]  /*3710*/  UMOV UR22, 0x0 ;  /* 0x0000000000167882 */ /* 0x000fe20000000000 */
[----:B---3--:R-:W-:Y:S01]  /*3720*/  ULEA UR6, UR6, UR4, 0x18 ;  /* 0x0000000406067291 */ /* 0x008fe2000f8ec0ff */
[----:B------:R-:W2:Y:S03]  /*3730*/  LDCU.64 UR4, c[0x0][0x388] ;  /* 0x00007100ff0477ac */ /* 0x000ea60008000a00 */
[----:B------:R-:W-:-:S02]  /*3740*/  UIADD3 UR10, UPT, UPT, UR6, 0x3400, URZ ;  /* 0x00003400060a7890 */ /* 0x000fc4000fffe0ff */
[----:B------:R-:W-:-:S03]  /*3750*/  UIADD3 UR17, UPT, UPT, UR6, 0x1d400, URZ ;  /* 0x0001d40006117890 */ /* 0x000fc6000fffe0ff */
[----:B------:R-:W3:Y:S01]  /*3760*/  LDS R2, [UR6+0x160] ;  /* 0x00016006ff027984 */ /* 0x000ee20008000800 */
[----:B------:R-:W-:Y:S02]  /*3770*/  USHF.R.U32.HI UR10, URZ, 0x4, UR10 ;  /* 0x00000004ff0a7899 */ /* 0x000fe4000801160a */
[----:B------:R-:W-:Y:S02]  /*3780*/  USHF.R.U32.HI UR17, URZ, 0x4, UR17 ;  /* 0x00000004ff117899 */ /* 0x000fe40008011611 */
[----:B------:R-:W-:Y:S02]  /*3790*/  ULOP3.LUT UR10, UR10, 0x3fff, URZ, 0xc0, !UPT ;  /* 0x00003fff0a0a7892 */ /* 0x000fe4000f8ec0ff */
[----:B------:R-:W-:Y:S02]  /*37a0*/  ULOP3.LUT UR17, UR17, 0x3fff, URZ, 0xc0, !UPT ;  /* 0x00003fff11117892 */ /* 0x000fe4000f8ec0ff */
[----:B------:R-:W-:Y:S02]  /*37b0*/  ULOP3.LUT UR10, UR10, 0x10000, URZ, 0xfc, !UPT ;  /* 0x000100000a0a7892 */ /* 0x000fe4000f8efcff */
[----:B--2---:R-:W-:Y:S01]  /*37c0*/  UIADD3 UR7, UPT, UPT, UR4, 0x3f, URZ ;  /* 0x0000003f04077890 */ /* 0x004fe2000fffe0ff */
[----:B------:R-:W-:Y:S01]  /*37d0*/  UMOV UR23, 0x4110010 ;  /* 0x0411001000177882 */ /* 0x000fe20000000000 */
[----:B------:R-:W-:-:S02]  /*37e0*/  UMOV UR20, 0x0 ;  /* 0x0000000000147882 */ /* 0x000fc40000000000 */
[----:B------:R-:W-:Y:S01]  /*37f0*/  USHF.R.S32.HI UR4, URZ, 0x1f, UR7 ;  /* 0x0000001fff047899 */ /* 0x000fe20008011407 */
[----:B------:R-:W-:Y:S01]  /*3800*/  UMOV UR21, 0x4110010 ;  /* 0x0411001000157882 */ /* 0x000fe20000000000 */
[----:B------:R-:W-:Y:S02]  /*3810*/  UMOV UR18, 0x0 ;  /* 0x0000000000127882 */ /* 0x000fe40000000000 */
[----:B------:R-:W-:Y:S01]  /*3820*/  ULEA.HI UR7, UR4, UR7, URZ, 0x6 ;  /* 0x0000000704077291 */ /* 0x000fe2000f8f30ff */
[----:B------:R-:W-:-:S03]  /*3830*/  UMOV UR19, 0x4110010 ;  /* 0x0411001000137882 */ /* 0x000fc60000000000 */
[----:B------:R-:W-:-:S03]  /*3840*/  USHF.R.S32.HI UR7, URZ, 0x6, UR7 ;  /* 0x00000006ff077899 */ /* 0x000fc60008011407 */
[----:B------:R-:W2:Y:S01]  /*3850*/  LDCU UR4, c[0x0][0x390] ;  /* 0x00007200ff0477ac */ /* 0x000ea20008000800 */
[----:B------:R-:W-:Y:S02]  /*3860*/  UIMAD UR7, UR7, UR5, URZ ;  /* 0x00000005070772a4 */ /* 0x000fe4000f8e02ff */
[----:B------:R-:W-:-:S04]  /*3870*/  UIADD3 UR5, UPT, UPT, UR6, 0x118, URZ ;  /* 0x0000011806057890 */ /* 0x000fc8000fffe0ff */
[----:B------:R-:W-:Y:S01]  /*3880*/  UPRMT UR5, URZ, 0x654, UR5 ;  /* 0x00000654ff057896 */ /* 0x000fe20008000005 */
[C---:B---3--:R-:W-:Y:S01]  /*3890*/  VIADD R5, R2.reuse, 0x40 ;  /* 0x0000004002057836 */ /* 0x048fe20000000000 */
[----:B------:R-:W-:Y:S01]  /*38a0*/  LOP3.LUT R4, R2, 0xffff, RZ, 0xc0, !PT ;  /* 0x0000ffff02047812 */ /* 0x000fe200078ec0ff */
[----:B--2---:R-:W-:-:S03]  /*38b0*/  UIMAD UR4, UR7, UR4, URZ ;  /* 0x00000004070472a4 */ /* 0x004fc6000f8e02ff */
[----:B------:R-:W-:Y:S01]  /*38c0*/  LOP3.LUT R5, R5, 0xffff, RZ, 0xc0, !PT ;  /* 0x0000ffff05057812 */ /* 0x000fe200078ec0ff */
[----:B------:R-:W-:-:S04]  /*38d0*/  UIADD3 UR16, UPT, UPT, UR4, -0x1, URZ ;  /* 0xffffffff04107890 */ /* 0x000fc8000fffe0ff */
[----:B------:R2:W-:Y:S01]  /*38e0*/  STL.64 [R1], R4 ;  /* 0x0000000401007387 */ /* 0x0005e20000100a00 */
[----:B------:R-:W-:-:S11]  /*38f0*/  UISETP.GE.AND UP2, UPT, UR4, 0x1, UPT ;  /* 0x000000010400788c */ /* 0x000fd6000bf46270 */
.L_x_70:
[----:B--2---:R-:W-:-:S04]  /*3900*/  SHF.L.U32 R5, R8, 0x1f, RZ ;  /* 0x0000001f08057819 */ /* 0x004fc800000006ff */
[----:B------:R-:W2:Y:S02]  /*3910*/  SYNCS.PHASECHK.TRANS64.TRYWAIT P0, [UR6+0x110], R5 ;  /* 0x00011005ff0075a7 */ /* 0x000ea40008001106 */
[----:B--234-:R-:W-:Y:S05]  /*3920*/  @!P0 BRA `(.L_x_64) ;  /* 0x0000004400308947 */ /* 0x01cfea0003800000 */
.L_x_157:
[----:B--2---:R-:W2:Y:S01]  /*3930*/  LDS.128 R4, [UR6+0x150] ;  /* 0x00015006ff047984 */ /* 0x004ea20008000c00 */
[----:B------:R-:W-:Y:S01]  /*3940*/  ULEA UR8, UR15, UR6, 0x3 ;  /* 0x000000060f087291 */ /* 0x000fe2000f8e18ff */
[----:B------:R-:W-:Y:S01]  /*3950*/  SHF.L.U32 R0, R9, 0x1f, RZ ;  /* 0x0000001f09007819 */ /* 0x000fe200000006ff */
[----:B------:R-:W-:Y:S01]  /*3960*/  @!PT LDS RZ, [RZ] ;  /* 0x00000000fffff984 */ /* 0x000fe20000000800 */
[----:B------:R-:W-:Y:S01]  /*3970*/  @!PT LDS RZ, [RZ] ;  /* 0x00000000fffff984 */ /* 0x000fe20000000800 */
[----:B------:R-:W-:Y:S01]  /*3980*/  @!PT LDS RZ, [RZ] ;  /* 0x00000000fffff984 */ /* 0x000fe20000000800 */
[----:B------:R-:W-:Y:S01]  /*3990*/  @!PT LDS RZ, [RZ] ;  /* 0x00000000fffff984 */ /* 0x000fe20000000800 */
[----:B------:R3:W-:Y:S06]  /*39a0*/  MEMBAR.ALL.CTA ;  /* 0x0000000000007992 */ /* 0x0007ec0000008000 */
[----:B---3--:R-:W3:Y:S02]  /*39b0*/  FENCE.VIEW.ASYNC.S ;  /* 0x00000000000073c6 */ /* 0x008ee40000000000 */
[----:B---3--:R-:W-:Y:S01]  /*39c0*/  SYNCS.ARRIVE.TRANS64.RED.A1T0 RZ, [UR5], RZ ;  /* 0x000000ffffff79a7 */ /* 0x008fe20008100405 */
[----:B------:R-:W3:Y:S01]  /*39d0*/  SYNCS.PHASECHK.TRANS64.TRYWAIT P0, [UR8+0x130], R0 ;  /* 0x00013000ff0075a7 */ /* 0x000ee20008001108 */
[----:B--2---:R-:W-:Y:S01]  /*39e0*/  LOP3.LUT P3, RZ, R6, 0x1, RZ, 0xc0, !PT ;  /* 0x0000000106ff7812 */ /* 0x004fe2000786c0ff */
[----:B---3--:R-:W-:-:S12]  /*39f0*/  @!P0 BRA `(.L_x_65) ;  /* 0x0000004400148947 */ /* 0x008fd80003800000 */
.L_x_159:
[----:B------:R-:W-:Y:S05]  /*3a00*/  BRA.U !UP2, `(.L_x_66) ;  /* 0x000000010af07547 */ /* 0x000fea000b800000 */
[----:B--2---:R-:W-:Y:S01]  /*3a10*/  IMAD.U32 R0, RZ, RZ, UR15 ;  /* 0x0000000fff007e24 */ /* 0x004fe2000f8e00ff */
[----:B------:R-:W-:-:S04]  /*3a20*/  ULEA UR4, UR14, UR6, 0x3 ;  /* 0x000000060e047291 */ /* 0x000fc8000f8e18ff */
[----:B------:R-:W-:Y:S02]  /*3a30*/  LEA R4, R0, R1, 0x2 ;  /* 0x0000000100047211 */ /* 0x000fe400078e10ff */
[----:B------:R-:W-:-:S04]  /*3a40*/  SHF.L.U32 R0, R3, 0x1f, RZ ;  /* 0x0000001f03007819 */ /* 0x000fc800000006ff */
[----:B------:R-:W5:Y:S01]  /*3a50*/  LDL R4, [R4] ;  /* 0x0000000004047983 */ /* 0x000f620000100800 */
[----:B------:R2:W3:Y:S01]  /*3a60*/  SYNCS.PHASECHK.TRANS64.TRYWAIT P2, [UR4], R0 ;  /* 0x00000000ff0075a7 */ /* 0x0004e20008041104 */
[----:B------:R-:W-:Y:S01]  /*3a70*/  UPLOP3.LUT UP3, UPT, UPT, UPT, UPT, 0x40, 0x4 ;  /* 0x000000000004789c */ /* 0x000fe20003f6e870 */
[----:B------:R-:W-:Y:S01]  /*3a80*/  UMOV UR13, UR16 ;  /* 0x00000010000d7c82 */ /* 0x000fe20008000000 */
[----:B------:R-:W-:-:S09]  /*3a90*/  UMOV UR12, UR14 ;  /* 0x0000000e000c7c82 */ /* 0x000fd20008000000 */
.L_x_69:
[----:B----4-:R-:W-:Y:S01]  /*3aa0*/  ULEA UR7, UR12, UR6, 0x3 ;  /* 0x000000060c077291 */ /* 0x010fe2000f8e18ff */
[----:B--23--:R-:W-:Y:S11]  /*3ab0*/  @P2 BRA `(.L_x_67) ;  /* 0x00000000000c2947 */ /* 0x00cff60003800000 */
[----:B------:R-:W-:Y:S04]  /*3ac0*/  SHF.L.U32 R5, R3, 0x1f, RZ ;  /* 0x0000001f03057819 */ /* 0x000fe800000006ff */
[----:B------:R-:W3:Y:S02]  /*3ad0*/  SYNCS.PHASECHK.TRANS64.TRYWAIT P0, [UR7], R5 ;  /* 0x00000005ff0075a7 */ /* 0x000ee40008001107 */
[----:B---3--:R-:W-:Y:S05]  /*3ae0*/  @!P0 BRA `(.L_x_68) ;  /* 0x0000004000f08947 */ /* 0x008fea0003800000 */
.L_x_67:
[----:B------:R-:W-:Y:S01]  /*3af0*/  UISETP.NE.AND UP0, UPT, UR13, URZ, UPT ;  /* 0x000000ff0d00728c */ /* 0x000fe2000bf05270 */
[----:B------:R-:W-:Y:S01]  /*3b00*/  PLOP3.LUT P2, PT, PT, PT, PT, 0x80, 0x8 ;  /* 0x000000000008781c */ /* 0x000fe20003f4f070 */
[----:B------:R-:W-:Y:S01]  /*3b10*/  UIADD3 UR14, UPT, UPT, UR12, 0x1, URZ ;  /* 0x000000010c0e7890 */ /* 0x000fe2000fffe0ff */
[----:B------:R-:W-:Y:S03]  /*3b20*/  ELECT P1, URZ, PT ;  /* 0x0000000000ff782f */ /* 0x000fe60003820000 */
[----:B------:R-:W-:Y:S01]  /*3b30*/  UISETP.NE.AND UP1, UPT, UR14, 0xd, UPT ;  /* 0x0000000d0e00788c */ /* 0x000fe2000bf25270 */
[----:B------:R-:W-:Y:S01]  /*3b40*/  PLOP3.LUT P0, PT, PT, PT, UP0, 0x80, 0x8 ;  /* 0x000000000008781c */ /* 0x000fe20003f0f008 */
[----:B------:R-:W-:Y:S02]  /*3b50*/  ULEA UR26, UR12, UR17, 0x9 ;  /* 0x000000110c1a7291 */ /* 0x000fe4000f8e48ff */
[----:B------:R-:W-:Y:S02]  /*3b60*/  USEL UR11, URZ, 0x1, UP1 ;  /* 0x00000001ff0b7887 */ /* 0x000fe40008800000 */
[----:B------:R-:W-:Y:S02]  /*3b70*/  USEL UR14, UR14, URZ, UP1 ;  /* 0x000000ff0e0e7287 */ /* 0x000fe40008800000 */
[----:B------:R-:W-:Y:S02]  /*3b80*/  ULEA UR28, UR12, UR10, 0x9 ;  /* 0x0000000a0c1c7291 */ /* 0x000fe4000f8e48ff */
[----:B------:R-:W-:Y:S01]  /*3b90*/  @UP0 ULEA UR4, UR14, UR6, 0x3 ;  /* 0x000000060e040291 */ /* 0x000fe2000f8e18ff */
[----:B------:R-:W-:Y:S01]  /*3ba0*/  LOP3.LUT R3, R3, UR11, RZ, 0x3c, !PT ;  /* 0x0000000b03037c12 */ /* 0x000fe2000f8e3cff */
[----:B------:R-:W-:Y:S02]  /*3bb0*/  UIADD3 UR36, UPT, UPT, UR26, 0x80, URZ ;  /* 0x000000801a247890 */ /* 0x000fe4000fffe0ff */
[----:B------:R-:W-:Y:S01]  /*3bc0*/  UIADD3 UR34, UPT, UPT, UR28, 0x2, URZ ;  /* 0x000000021c227890 */ /* 0x000fe2000fffe0ff */
[----:B--2---:R-:W-:Y:S01]  /*3bd0*/  @P0 SHF.L.U32 R0, R3, 0x1f, RZ ;  /* 0x0000001f03000819 */ /* 0x004fe200000006ff */
[----:B------:R-:W-:Y:S02]  /*3be0*/  UIADD3 UR32, UPT, UPT, UR26, 0x100, URZ ;  /* 0x000001001a207890 */ /* 0x000fe4000fffe0ff */
[----:B------:R-:W-:Y:S01]  /*3bf0*/  UIADD3 UR30, UPT, UPT, UR28, 0x4, URZ ;  /* 0x000000041c1e7890 */ /* 0x000fe2000fffe0ff */
[----:B------:R4:W2:Y:S01]  /*3c00*/  @P0 SYNCS.PHASECHK.TRANS64.TRYWAIT P2, [UR4], R0 ;  /* 0x00000000ff0005a7 */ /* 0x0008a20008041104 */
[----:B------:R-:W-:Y:S02]  /*3c10*/  ELECT P0, URZ, PT ;  /* 0x0000000000ff782f */ /* 0x000fe40003800000 */
[C---:B-----5:R-:W-:Y:S01]  /*3c20*/  @P1 R2UR.BROADCAST UR4, R4.reuse ;  /* 0x00000000040412ca */ /* 0x060fe200008e0000 */
[----:B------:R-:W-:Y:S10]  /*3c30*/  UIADD3 UR7, UPT, UPT, UR7, 0x68, URZ ;  /* 0x0000006807077890 */ /* 0x000ff4000fffe0ff */
[C---:B------:R-:W-:Y:S02]  /*3c40*/  @P0 R2UR.BROADCAST UR11, R4.reuse ;  /* 0x00000000040b02ca */ /* 0x040fe400008e0000 */
[----:B------:R-:W-:Y:S01]  /*3c50*/  ELECT P0, URZ, PT ;  /* 0x0000000000ff782f */ /* 0x000fe20003800000 */
[----:B------:R-:W-:Y:S01]  /*3c60*/  UMOV UR27, 0x40004040 ;  /* 0x40004040001b7882 */ /* 0x000fe20000000000 */
[----:B------:R-:W-:Y:S01]  /*3c70*/  UMOV UR29, 0x40004040 ;  /* 0x40004040001d7882 */ /* 0x000fe20000000000 */
[----:B------:R-:W-:Y:S01]  /*3c80*/  UMOV UR37, 0x40004040 ;  /* 0x4000404000257882 */ /* 0x000fe20000000000 */
[----:B------:R-:W-:Y:S01]  /*3c90*/  UMOV UR35, 0x40004040 ;  /* 0x4000404000237882 */ /* 0x000fe20000000000 */
[----:B------:R-:W-:Y:S01]  /*3ca0*/  UMOV UR33, 0x40004040 ;  /* 0x4000404000217882 */ /* 0x000fe20000000000 */
[----:B------:R-:W-:Y:S01]  /*3cb0*/  UMOV UR31, 0x40004040 ;  /* 0x40004040001f7882 */ /* 0x000fe20000000000 */
[----:B------:R-:W-:Y:S01]  /*3cc0*/  UMOV UR12, UR14 ;  /* 0x0000000e000c7c82 */ /* 0x000fe20008000000 */
[----:B------:R3:W-:Y:S01]  /*3cd0*/  UTCHMMA gdesc[UR28], gdesc[UR26], tmem[UR4], tmem[UR24], idesc[UR25], UP3 ;  /* 0x00ff181a1c0075ea */ /* 0x0007e20009800004 */
[----:B------:R-:W-:Y:S02]  /*3ce0*/  UPLOP3.LUT UP3, UPT, UPT, UPT, UPT, 0x80, 0x8 ;  /* 0x000000000008789c */ /* 0x000fe40003f6f070 */
[----:B------:R1:W-:Y:S01]  /*3cf0*/  UTCHMMA gdesc[UR34], gdesc[UR36], tmem[UR11], tmem[UR22], idesc[UR23], UPT ;  /* 0x00ff1624220075ea */ /* 0x0003e2000b80000b */
[----:B---3--:R-:W-:Y:S01]  /*3d00*/  UIADD3 UR26, UPT, UPT, UR26, 0x180, URZ ;  /* 0x000001801a1a7890 */ /* 0x008fe2000fffe0ff */
[C---:B------:R-:W-:Y:S02]  /*3d10*/  @P0 R2UR.BROADCAST UR4, R4.reuse ;  /* 0x00000000040402ca */ /* 0x040fe400008e0000 */
[----:B------:R-:W-:Y:S11]  /*3d20*/  ELECT P0, URZ, PT ;  /* 0x0000000000ff782f */ /* 0x000ff60003800000 */
[----:B------:R-:W-:Y:S02]  /*3d30*/  @!UPT UIADD3 URZ, UPT, UPT, URZ, URZ, URZ ;  /* 0x000000fffffff290 */ /* 0x000fe4000fffe0ff */
[----:B-1----:R-:W-:Y:S01]  /*3d40*/  @P0 R2UR.BROADCAST UR11, R4 ;  /* 0x00000000040b02ca */ /* 0x002fe200008e0000 */
[----:B------:R-:W-:Y:S01]  /*3d50*/  UIADD3 UR28, UPT, UPT, UR28, 0x6, URZ ;  /* 0x000000061c1c7890 */ /* 0x000fe2000fffe0ff */
[----:B------:R1:W-:Y:S11]  /*3d60*/  UTCHMMA gdesc[UR30], gdesc[UR32], tmem[UR4], tmem[UR20], idesc[UR21], UPT ;  /* 0x00ff14201e0075ea */ /* 0x0003f6000b800004 */
[----:B------:R4:W-:Y:S01]  /*3d70*/  UTCHMMA gdesc[UR28], gdesc[UR26], tmem[UR11], tmem[UR18], idesc[UR19], UPT ;  /* 0x00ff121a1c0075ea */ /* 0x0009e2000b80000b */
[----:B------:R4:W-:Y:S01]  /*3d80*/  UTCBAR.MULTICAST [UR7], URZ, UR9 ;  /* 0x000000ff070073e9 */ /* 0x0009e20008000809 */
[----:B-1----:R-:W-:Y:S02]  /*3d90*/  UIADD3 UR4, UPT, UPT, UR13, 0x1, URZ ;  /* 0x000000010d047890 */ /* 0x002fe4000fffe0ff */
[----:B------:R-:W-:Y:S02]  /*3da0*/  UIADD3 UR13, UPT, UPT, UR13, -0x1, URZ ;  /* 0xffffffff0d0d7890 */ /* 0x000fe4000fffe0ff */
[----:B------:R-:W-:Y:S09]  /*3db0*/  UISETP.GT.U32.AND UP0, UPT, UR4, 0x1, UPT ;  /* 0x000000010400788c */ /* 0x000ff2000bf04070 */
[----:B------:R-:W-:Y:S05]  /*3dc0*/  BRA.U UP0, `(.L_x_69) ;  /* 0xfffffffd00347547 */ /* 0x000fea000b83ffff */
.L_x_66:
[----:B------:R-:W-:Y:S01]  /*3dd0*/  UIADD3 UR15, UPT, UPT, UR15, 0x1, URZ ;  /* 0x000000010f0f7890 */ /* 0x000fe2000fffe0ff */
[----:B------:R-:W-:Y:S01]  /*3de0*/  LOP3.LUT R8, R8, 0x1, RZ, 0x3c, !PT ;  /* 0x0000000108087812 */ /* 0x000fe200078e3cff */
[----:B------:R-:W-:Y:S02]  /*3df0*/  UIADD3 UR8, UPT, UPT, UR8, 0x120, URZ ;  /* 0x0000012008087890 */ /* 0x000fe4000fffe0ff */
[----:B------:R-:W-:-:S04]  /*3e00*/  UISETP.NE.AND UP0, UPT, UR15, 0x2, UPT ;  /* 0x000000020f00788c */ /* 0x000fc8000bf05270 */
[----:B------:R-:W-:Y:S02]  /*3e10*/  USEL UR4, URZ, 0x1, UP0 ;  /* 0x00000001ff047887 */ /* 0x000fe40008000000 */
[----:B------:R-:W-:Y:S01]  /*3e20*/  USEL UR15, UR15, URZ, UP0 ;  /* 0x000000ff0f0f7287 */ /* 0x000fe20008000000 */
[----:B------:R3:W-:Y:S03]  /*3e30*/  UTCBAR [UR8], URZ ;  /* 0x000000ff080073e9 */ /* 0x0007e600080000ff */
[----:B------:R-:W-:Y:S01]  /*3e40*/  LOP3.LUT R9, R9, UR4, RZ, 0x3c, !PT ;  /* 0x0000000409097c12 */ /* 0x000fe2000f8e3cff */
[----:B------:R-:W-:Y:S07]  /*3e50*/  @P3 BRA `(.L_x_70) ;  /* 0xfffffff800a83947 */ /* 0x000fee000383ffff */
[----:B------:R-:W1:Y:S01]  /*3e60*/  S2UR UR4, SR_CgaCtaId ;  /* 0x00000000000479c3 */ /* 0x000e620000008800 */
[----:B------:R-:W-:Y:S01]  /*3e70*/  ELECT P0, URZ, PT ;  /* 0x0000000000ff782f */ /* 0x000fe20003800000 */
[----:B--2-4-:R-:W-:Y:S01]  /*3e80*/  IMAD.MOV.U32 R0, RZ, RZ, 0x1 ;  /* 0x00000001ff007424 */ /* 0x014fe200078e00ff */
[----:B------:R-:W-:Y:S01]  /*3e90*/  UIADD3 UR6, UPT, UPT, UR6, 0x130, URZ ;  /* 0x0000013006067890 */ /* 0x000fe2000fffe0ff */
[----:B------:R-:W-:Y:S01]  /*3ea0*/  SHF.L.U32 R3, R9, 0x1f, RZ ;  /* 0x0000001f09037819 */ /* 0x000fe200000006ff */
[----:B------:R-:W-:-:S03]  /*3eb0*/  UMOV UR5, 0x40 ;  /* 0x0000004000057882 */ /* 0x000fc60000000000 */
[----:B------:R-:W-:Y:S01]  /*3ec0*/  UVIRTCOUNT.DEALLOC.SMPOOL 0x80 ;  /* 0x000000800000784c */ /* 0x000fe20000000000 */
[----:B-1----:R-:W-:Y:S02]  /*3ed0*/  ULEA UR4, UR4, UR5, 0x18 ;  /* 0x0000000504047291 */ /* 0x002fe4000f8ec0ff */
[----:B------:R-:W-:-:S07]  /*3ee0*/  ULEA UR5, UR15, UR6, 0x3 ;  /* 0x000000060f057291 */ /* 0x000fce000f8e18ff */
[----:B------:R1:W-:Y:S02]  /*3ef0*/  @P0 STS.U8 [UR4+0x1c], R0 ;  /* 0x00001c00ff000988 */ /* 0x0003e40008000004 */
[----:B------:R-:W2:Y:S02]  /*3f00*/  SYNCS.PHASECHK.TRANS64.TRYWAIT P0, [UR5], R3 ;  /* 0x00000003ff0075a7 */ /* 0x000ea40008001105 */
[----:B-12---:R-:W-:Y:S05]  /*3f10*/  @!P0 BRA `(.L_x_71) ;  /* 0x0000003c00fc8947 */ /* 0x006fea0003800000 */
.L_x_162:
[----:B------:R-:W-:-:S04]  /*3f20*/  UIADD3 UR7, UPT, UPT, UR15, 0x1, URZ ;  /* 0x000000010f077890 */ /* 0x000fc8000fffe0ff */
[----:B------:R-:W-:-:S04]  /*3f30*/  UISETP.NE.AND UP0, UPT, UR7, 0x2, UPT ;  /* 0x000000020700788c */ /* 0x000fc8000bf05270 */
[----:B------:R-:W-:Y:S02]  /*3f40*/  USEL UR5, URZ, 0x1, UP0 ;  /* 0x00000001ff057887 */ /* 0x000fe40008000000 */
[----:B------:R-:W-:-:S04]  /*3f50*/  USEL UR7, UR7, URZ, UP0 ;  /* 0x000000ff07077287 */ /* 0x000fc80008000000 */
[----:B------:R-:W-:Y:S01]  /*3f60*/  ULEA UR7, UR7, UR6, 0x3 ;  /* 0x0000000607077291 */ /* 0x000fe2000f8e18ff */
[----:B-1----:R-:W-:-:S04]  /*3f70*/  LOP3.LUT R3, R9, UR5, RZ, 0x3c, !PT ;  /* 0x0000000509037c12 */ /* 0x002fc8000f8e3cff */
[----:B------:R-:W-:-:S04]  /*3f80*/  SHF.L.U32 R3, R3, 0x1f, RZ ;  /* 0x0000001f03037819 */ /* 0x000fc800000006ff */
[----:B------:R-:W1:Y:S02]  /*3f90*/  SYNCS.PHASECHK.TRANS64.TRYWAIT P0, [UR7], R3 ;  /* 0x00000003ff0075a7 */ /* 0x000e640008001107 */
[----:B-1----:R-:W-:Y:S05]  /*3fa0*/  @!P0 BRA `(.L_x_72) ;  /* 0x0000003c00f08947 */ /* 0x002fea0003800000 */
.L_x_164:
[----:B------:R-:W-:Y:S01]  /*3fb0*/  NOP ;  /* 0x0000000000007918 */ /* 0x000fe20000000000 */
[----:B-1----:R-:W1:Y:S01]  /*3fc0*/  LDS R0, [UR4+0x14] ;  /* 0x00001404ff007984 */ /* 0x002e620008000800 */
[----:B------:R-:W-:Y:S01]  /*3fd0*/  LOP3.LUT R2, R2, 0xffff, RZ, 0xc0, !PT ;  /* 0x0000ffff02027812 */ /* 0x000fe200078ec0ff */
[----:B------:R-:W-:Y:S02]  /*3fe0*/  IMAD.MOV.U32 R3, RZ, RZ, 0xffff ;  /* 0x0000ffffff037424 */ /* 0x000fe400078e00ff */
[----:B------:R-:W-:Y:S01]  /*3ff0*/  IMAD.MOV.U32 R5, RZ, RZ, 0x1 ;  /* 0x00000001ff057424 */ /* 0x000fe200078e00ff */
[----:B------:R-:W-:-:S04]  /*4000*/  SHF.R.U32.HI R2, RZ, 0x5, R2 ;  /* 0x00000005ff027819 */ /* 0x000fc80000011602 */
[-C--:B------:R-:W-:Y:S02]  /*4010*/  SHF.L.U32 R3, R3, R2.reuse, RZ ;  /* 0x0000000203037219 */ /* 0x080fe400000006ff */
[----:B------:R-:W-:Y:S02]  /*4020*/  SHF.L.U32 R5, R5, R2, RZ ;  /* 0x0000000205057219 */ /* 0x000fe400000006ff */
[----:B-1----:R-:W-:-:S04]  /*4030*/  LOP3.LUT R0, R0, R3, RZ, 0xc0, !PT ;  /* 0x0000000300007212 */ /* 0x002fc800078ec0ff */
[----:B------:R-:W-:-:S13]  /*4040*/  ISETP.NE.AND P0, PT, R0, R3, PT ;  /* 0x000000030000720c */ /* 0x000fda0003f05270 */
[----:B------:R-:W-:Y:S05]  /*4050*/  @P0 BRA `(.L_x_73) ;  /* 0x00000000005c0947 */ /* 0x000fea0003800000 */
[----:B------:R-:W1:Y:S02]  /*4060*/  LDS R0, [UR4+0x18] ;  /* 0x00001804ff007984 */ /* 0x000e640008000800 */
[----:B-1----:R-:W-:-:S04]  /*4070*/  LOP3.LUT R0, R0, R5, RZ, 0xc0, !PT ;  /* 0x0000000500007212 */ /* 0x002fc800078ec0ff */
[----:B------:R-:W-:-:S13]  /*4080*/  ISETP.NE.AND P0, PT, R0, R5, PT ;  /* 0x000000050000720c */ /* 0x000fda0003f05270 */
[----:B------:R-:W-:Y:S05]  /*4090*/  @P0 BRA `(.L_x_74) ;  /* 0x0000000000400947 */ /* 0x000fea0003800000 */
[----:B---3--:R-:W-:Y:S01]  /*40a0*/  R2UR UR8, R3 ;  /* 0x00000000030872ca */ /* 0x008fe200000e0000 */
[----:B------:R-:W1:Y:S01]  /*40b0*/  S2R R2, SR_LANEID ;  /* 0x0000000000027919 */ /* 0x000e620000000000 */
[----:B------:R-:W-:Y:S01]  /*40c0*/  LOP3.LUT R5, RZ, R5, RZ, 0x33, !PT ;  /* 0x00000005ff057212 */ /* 0x000fe200078e33ff */
[----:B------:R-:W-:Y:S02]  /*40d0*/  VOTEU.ANY UR7, UPT, PT ;  /* 0x0000000000077886 */ /* 0x000fe400038e0100 */
[----:B------:R-:W-:Y:S01]  /*40e0*/  UFLO.U32 UR7, UR7 ;  /* 0x00000007000772bd */ /* 0x000fe200080e0000 */
[----:B------:R-:W2:Y:S07]  /*40f0*/  REDUX UR5, R5 ;  /* 0x00000000050573c4 */ /* 0x000eae0000000000 */
[----:B------:R-:W-:-:S06]  /*4100*/  ULOP3.LUT UR8, URZ, UR8, URZ, 0x33, !UPT ;  /* 0x00000008ff087292 */ /* 0x000fcc000f8e33ff */
[----:B------:R-:W-:-:S04]  /*4110*/  IMAD.U32 R0, RZ, RZ, UR8 ;  /* 0x00000008ff007e24 */ /* 0x000fc8000f8e00ff */
[----:B------:R-:W3:Y:S02]  /*4120*/  REDUX UR6, R0 ;  /* 0x00000000000673c4 */ /* 0x000ee40000000000 */
[----:B------:R4:W-:Y:S01]  /*4130*/  UTCATOMSWS.AND URZ, UR8 ;  /* 0x0000000800ff79e3 */ /* 0x0009e20008000000 */
[----:B-1----:R-:W-:Y:S01]  /*4140*/  ISETP.EQ.U32.AND P0, PT, R2, UR7, PT ;  /* 0x0000000702007c0c */ /* 0x002fe2000bf02070 */
[----:B--2---:R-:W-:Y:S02]  /*4150*/  IMAD.U32 R2, RZ, RZ, UR5 ;  /* 0x00000005ff027e24 */ /* 0x004fe4000f8e00ff */
[----:B---3--:R-:W-:-:S10]  /*4160*/  IMAD.U32 R3, RZ, RZ, UR6 ;  /* 0x00000006ff037e24 */ /* 0x008fd4000f8e00ff */
[----:B------:R4:W-:Y:S04]  /*4170*/  @P0 ATOMS.AND RZ, [UR4+0x14], R3 ;  /* 0x00001403ffff098c */ /* 0x0009e8000a800004 */
[----:B------:R4:W-:Y:S01]  /*4180*/  @P0 ATOMS.AND RZ, [UR4+0x18], R2 ;  /* 0x00001802ffff098c */ /* 0x0009e2000a800004 */
[----:B------:R-:W-:Y:S05]  /*4190*/  BRA `(.L_x_75) ;  /* 0x0000000000147947 */ /* 0x000fea0003800000 */
.L_x_74:
[----:B------:R-:W-:Y:S02]  /*41a0*/  MOV R2, 0x41c0 ;  /* 0x000041c000027802 */ /* 0x000fe40000000f00 */
[----:B---3-5:R-:W-:Y:S05]  /*41b0*/  CALL.REL.NOINC `($__internal_0_$__cuda_sm10x_tcgen05_guardrail_trap_col_being_dealloced_not_returned_by_alloc) ;  /* 0x0000004000687944 */ /* 0x028fea0003c00000 */
[----:B------:R-:W-:Y:S05]  /*41c0*/  BRA `(.L_x_75) ;  /* 0x0000000000087947 */ /* 0x000fea0003800000 */
.L_x_73:
[----:B------:R-:W-:Y:S02]  /*41d0*/  MOV R2, 0x41f0 ;  /* 0x000041f000027802 */ /* 0x000fe40000000f00 */
[----:B---3-5:R-:W-:Y:S05]  /*41e0*/  CALL.REL.NOINC `($__internal_2_$__cuda_sm10x_tcgen05_guardrail_trap_unallocated_columns_being_dealloced) ;  /* 0x0000004000747944 */ /* 0x028fea0003c00000 */
.L_x_75:
[----:B------:R-:W-:Y:S01]  /*41f0*/  NOP ;  /* 0x0000000000007918 */ /* 0x000fe20000000000 */
[----:B----4-:R-:W-:Y:S05]  /*4200*/  EXIT ;  /* 0x000000000000794d */ /* 0x010fea0003800000 */
.L_x_59:
[----:B------:R-:W-:-:S09]  /*4210*/  UISETP.NE.OR UP6, UPT, UR4, 0x3, !UP6 ;  /* 0x000000030400788c */ /* 0x000fd2000f7c5670 */
[----:B------:R-:W-:Y:S05]  /*4220*/  BRA.U UP6, `(.L_x_76) ;  /* 0x0000000d06f07547 */ /* 0x000fea000b800000 */
[----:B------:R-:W2:Y:S01]  /*4230*/  LDC.64 R24, c[0x0][0x988] ;  /* 0x00026200ff187b82 */ /* 0x000ea20000000a00 */
[----:B------:R-:W3:Y:S01]  /*4240*/  LDCU.64 UR6, c[0x0][0x888] ;  /* 0x00011100ff0677ac */ /* 0x000ee20008000a00 */
[----:B------:R-:W-:Y:S02]  /*4250*/  IMAD.MOV.U32 R38, RZ, RZ, 0x1 ;  /* 0x00000001ff267424 */ /* 0x000fe400078e00ff */
[----:B------:R-:W-:Y:S01]  /*4260*/  IMAD.MOV.U32 R34, RZ, RZ, RZ ;  /* 0x000000ffff227224 */ /* 0x000fe200078e00ff */
[----:B------:R-:W4:Y:S03]  /*4270*/  LDCU.64 UR4, c[0x0][0x890] ;  /* 0x00011200ff0477ac */ /* 0x000f260008000a00 */
[----:B------:R-:W1:Y:S01]  /*4280*/  LDC.64 R22, c[0x0][0x980] ;  /* 0x00026000ff167b82 */ /* 0x000e620000000a00 */
[----:B------:R-:W-:Y:S01]  /*4290*/  UMOV UR15, 0x400 ;  /* 0x00000400000f7882 */ /* 0x000fe20000000000 */
[----:B------:R-:W-:-:S02]  /*42a0*/  USEL UR16, URZ, 0x1, UP5 ;  /* 0x00000001ff107887 */ /* 0x000fc4000a800000 */
[----:B------:R-:W-:Y:S02]  /*42b0*/  ULEA UR15, UR45, UR15, 0x18 ;  /* 0x0000000f2d0f7291 */ /* 0x000fe4000f8ec0ff */
[----:B------:R-:W-:Y:S02]  /*42c0*/  UPLOP3.LUT UP2, UPT, UPT, UPT, UPT, 0x40, 0x4 ;  /* 0x000000000004789c */ /* 0x000fe40003f4e870 */
[----:B------:R-:W1:Y:S01]  /*42d0*/  LDC R0, c[0x0][0xb30] ;  /* 0x0002cc00ff007b82 */ /* 0x000e620000000800 */
[----:B------:R-:W-:Y:S02]  /*42e0*/  UIADD3 UR14, UPT, UPT, UR15, 0x118, URZ ;  /* 0x000001180f0e7890 */ /* 0x000fe4000fffe0ff */
[----:B---3--:R-:W-:Y:S02]  /*42f0*/  UISETP.NE.U32.AND UP1, UPT, UR6, URZ, UPT ;  /* 0x000000ff0600728c */ /* 0x008fe4000bf25070 */
[----:B------:R-:W-:Y:S02]  /*4300*/  UPRMT UR14, URZ, 0x654, UR14 ;  /* 0x00000654ff0e7896 */ /* 0x000fe4000800000e */
[----:B------:R-:W-:Y:S01]  /*4310*/  UISETP.NE.AND.EX UP1, UPT, UR7, URZ, UPT, UP1 ;  /* 0x000000ff0700728c */ /* 0x000fe2000bf25310 */
[----:B-----5:R-:W3:Y:S01]  /*4320*/  LDC R33, c[0x0][0x370] ;  /* 0x0000dc00ff217b82 */ /* 0x020ee20000000800 */
[C---:B--2---:R-:W-:Y:S01]  /*4330*/  ISETP.NE.AND P0, PT, R25.reuse, 0x1, PT ;  /* 0x000000011900780c */ /* 0x044fe20003f05270 */
[----:B----4-:R-:W-:Y:S01]  /*4340*/  UISETP.NE.U32.AND UP5, UPT, UR4, URZ, UPT ;  /* 0x000000ff0400728c */ /* 0x010fe2000bfa5070 */
[----:B------:R-:W-:Y:S01]  /*4350*/  R2UR UR6, R25 ;  /* 0x00000000190672ca */ /* 0x000fe200000e0000 */
[----:B------:R-:W-:Y:S01]  /*4360*/  IMAD.MOV.U32 R25, RZ, RZ, 0x1000 ;  /* 0x00001000ff197424 */ /* 0x000fe200078e00ff */
[----:B------:R-:W-:Y:S01]  /*4370*/  UMOV UR17, URZ ;  /* 0x000000ff00117c82 */ /* 0x000fe20008000000 */
[----:B------:R-:W-:-:S02]  /*4380*/  UISETP.NE.AND.EX UP5, UPT, UR5, URZ, UPT, UP5 ;  /* 0x000000ff0500728c */ /* 0x000fc4000bfa5350 */
[----:B------:R-:W2:Y:S01]  /*4390*/  LDC R2, c[0x0][0xb0c] ;  /* 0x0002c300ff027b82 */ /* 0x000ea20000000800 */
[----:B-1----:R-:W-:-:S05]  /*43a0*/  R2UR UR7, R22 ;  /* 0x00000000160772ca */ /* 0x002fca00000e0000 */
[----:B------:R-:W-:Y:S02]  /*43b0*/  VOTEU.ANY UP4, P0 ;  /* 0x0000000000ff7886 */ /* 0x000fe40000080100 */
[----:B------:R-:W1:Y:S01]  /*43c0*/  LDC R27, c[0x0][0xb20] ;  /* 0x0002c800ff1b7b82 */ /* 0x000e620000000800 */
[----:B------:R-:W-:-:S07]  /*43d0*/  ISETP.NE.AND P1, PT, R0, 0x1, PT ;  /* 0x000000010000780c */ /* 0x000fce0003f25270 */
[----:B------:R-:W4:Y:S08]  /*43e0*/  LDC.64 R36, c[0x0][0x348] ;  /* 0x0000d200ff247b82 */ /* 0x000f300000000a00 */
[----:B------:R-:W1:Y:S08]  /*43f0*/  LDC.64 R16, c[0x0][0xb10] ;  /* 0x0002c400ff107b82 */ /* 0x000e700000000a00 */
[----:B------:R-:W1:Y:S08]  /*4400*/  LDC.64 R6, c[0x0][0xb18] ;  /* 0x0002c600ff067b82 */ /* 0x000e700000000a00 */
[----:B------:R-:W1:Y:S08]  /*4410*/  LDC.64 R4, c[0x0][0xb28] ;  /* 0x0002ca00ff047b82 */ /* 0x000e700000000a00 */
[----:B------:R-:W1:Y:S08]  /*4420*/  LDC.64 R20, c[0x0][0x990] ;  /* 0x00026400ff147b82 */ /* 0x000e700000000a00 */
[----:B--23--:R-:W1:Y:S02]  /*4430*/  LDC R32, c[0x0][0x374] ;  /* 0x0000dd00ff207b82 */ /* 0x00ce640000000800 */
.L_x_85:
[----:B------:R-:W-:Y:S04]  /*4440*/  SHF.L.U32 R3, R34, 0x1f, RZ ;  /* 0x0000001f22037819 */ /* 0x000fe800000006ff */
[----:B--2---:R-:W2:Y:S02]  /*4450*/  SYNCS.PHASECHK.TRANS64.TRYWAIT P0, [UR15+0x110], R3 ;  /* 0x00011003ff0075a7 */ /* 0x004ea4000800110f */
[----:B--2---:R-:W-:Y:S05]  /*4460*/  @!P0 BRA `(.L_x_77) ;  /* 0x0000003800d88947 */ /* 0x004fea0003800000 */
.L_x_166:
[----:B------:R-:W3:Y:S01]  /*4470*/  LDS.128 R28, [UR15+0x150] ;  /* 0x0001500fff1c7984 */ /* 0x000ee20008000c00 */
[----:B------:R-:W-:Y:S01]  /*4480*/  ISETP.GE.AND P0, PT, R26, 0x1, PT ;  /* 0x000000011a00780c */ /* 0x000fe20003f06270 */
[----:B------:R-:W-:Y:S01]  /*4490*/  @!PT LDS RZ, [RZ] ;  /* 0x00000000fffff984 */ /* 0x000fe20000000800 */
[----:B------:R-:W-:Y:S01]  /*44a0*/  @!PT LDS RZ, [RZ] ;  /* 0x00000000fffff984 */ /* 0x000fe20000000800 */
[----:B------:R-:W-:Y:S01]  /*44b0*/  @!PT LDS RZ, [RZ] ;  /* 0x00000000fffff984 */ /* 0x000fe20000000800 */
[----:B------:R-:W-:Y:S01]  /*44c0*/  @!PT LDS RZ, [RZ] ;  /* 0x00000000fffff984 */ /* 0x000fe20000000800 */
[----:B------:R5:W-:Y:S06]  /*44d0*/  MEMBAR.ALL.CTA ;  /* 0x0000000000007992 */ /* 0x000bec0000008000 */
[----:B-----5:R-:W5:Y:S02]  /*44e0*/  FENCE.VIEW.ASYNC.S ;  /* 0x00000000000073c6 */ /* 0x020f640000000000 */
[----:B-----5:R-:W-:Y:S01]  /*44f0*/  SYNCS.ARRIVE.TRANS64.RED.A1T0 RZ, [UR14], RZ ;  /* 0x000000ffffff79a7 */ /* 0x020fe2000810040e */
[----:B---3--:R-:W-:Y:S11]  /*4500*/  LOP3.LUT P3, RZ, R30, 0x1, RZ, 0xc0, !PT ;  /* 0x000000011eff7812 */ /* 0x008ff6000786c0ff */
[----:B------:R-:W-:Y:S02]  /*4510*/  @!UPT UIADD3 URZ, UPT, UPT, URZ, URZ, URZ ;  /* 0x000000fffffff290 */ /* 0x000fe4000fffe0ff */
[----:B------:R-:W-:Y:S02]  /*4520*/  @P3 MOV R13, R28 ;  /* 0x0000001c000d3202 */ /* 0x000fe40000000f00 */
[----:B------:R-:W-:Y:S01]  /*4530*/  @P3 LOP3.LUT R8, R29, 0xffff, RZ, 0xc0, !PT ;  /* 0x0000ffff1d083812 */ /* 0x000fe200078ec0ff */
[----:B------:R-:W-:Y:S06]  /*4540*/  @!P0 BRA `(.L_x_78) ;  /* 0x0000000000a48947 */ /* 0x000fec0003800000 */
[----:B-1----:R-:W-:Y:S01]  /*4550*/  IMAD.HI.U32 R42, R32, R7, RZ ;  /* 0x00000007202a7227 */ /* 0x002fe200078e00ff */
[----:B------:R-:W-:Y:S02]  /*4560*/  ISETP.NE.AND P0, PT, R6, 0x1, PT ;  /* 0x000000010600780c */ /* 0x000fe40003f05270 */
[----:B------:R-:W-:Y:S01]  /*4570*/  ISETP.NE.AND P2, PT, R26, 0x1, PT ;  /* 0x000000011a00780c */ /* 0x000fe20003f45270 */
[-C--:B------:R-:W-:Y:S01]  /*4580*/  IMAD.HI.U32 R40, R33, R16.reuse, RZ ;  /* 0x0000001021287227 */ /* 0x080fe200078e00ff */
[----:B------:R-:W-:Y:S02]  /*4590*/  SHF.R.U32.HI R39, RZ, R27, R42 ;  /* 0x0000001bff277219 */ /* 0x000fe4000001162a */
[----:B------:R-:W-:Y:S01]  /*45a0*/  ISETP.NE.AND P4, PT, R2, 0x1, PT ;  /* 0x000000010200780c */ /* 0x000fe20003f85270 */
[----:B------:R-:W-:Y:S01]  /*45b0*/  IMAD.HI.U32 R46, R8, R7, RZ ;  /* 0x00000007082e7227 */ /* 0x000fe200078e00ff */
[----:B------:R-:W-:Y:S02]  /*45c0*/  SHF.R.U32.HI R40, RZ, R17, R40 ;  /* 0x00000011ff287219 */ /* 0x000fe40000011628 */
[----:B--2---:R-:W-:Y:S01]  /*45d0*/  SEL R3, R32, R39, !P0 ;  /* 0x0000002720037207 */ /* 0x004fe20004000000 */
[----:B------:R-:W-:Y:S01]  /*45e0*/  IMAD.HI.U32 R42, R13, R16, RZ ;  /* 0x000000100d2a7227 */ /* 0x000fe200078e00ff */
[----:B------:R-:W-:Y:S02]  /*45f0*/  SEL R11, R33, R40, !P4 ;  /* 0x00000028210b7207 */ /* 0x000fe40006000000 */
[----:B------:R-:W-:Y:S01]  /*4600*/  SHF.R.U32.HI R39, RZ, R27, R46 ;  /* 0x0000001bff277219 */ /* 0x000fe2000001162e */
[-C--:B------:R-:W-:Y:S01]  /*4610*/  IMAD.HI.U32 R44, R3, R4.reuse, RZ ;  /* 0x00000004032c7227 */ /* 0x080fe200078e00ff */
[----:B------:R-:W-:Y:S02]  /*4620*/  SHF.R.U32.HI R42, RZ, R17, R42 ;  /* 0x00000011ff2a7219 */ /* 0x000fe4000001162a */
[----:B------:R-:W-:Y:S01]  /*4630*/  SEL R9, R8, R39, !P0 ;  /* 0x0000002708097207 */ /* 0x000fe20004000000 */
[-C--:B------:R-:W-:Y:S01]  /*4640*/  IMAD.HI.U32 R40, R11, R4.reuse, RZ ;  /* 0x000000040b287227 */ /* 0x080fe200078e00ff */
[-C--:B------:R-:W-:Y:S03]  /*4650*/  @P2 SHF.R.U32.HI R3, RZ, R5.reuse, R44 ;  /* 0x00000005ff032219 */ /* 0x080fe6000001162c */
[----:B------:R-:W-:Y:S01]  /*4660*/  IMAD.HI.U32 R14, R9, R4, RZ ;  /* 0x00000004090e7227 */ /* 0x000fe200078e00ff */
[----:B------:R-:W-:Y:S03]  /*4670*/  @P2 SHF.R.U32.HI R11, RZ, R5, R40 ;  /* 0x00000005ff0b2219 */ /* 0x000fe60000011628 */
[C---:B------:R-:W-:Y:S01]  /*4680*/  IMAD R10, R26.reuse, R3, RZ ;  /* 0x000000031a0a7224 */ /* 0x040fe200078e02ff */
[----:B------:R-:W-:Y:S01]  /*4690*/  SEL R3, R13, R42, !P4 ;  /* 0x0000002a0d037207 */ /* 0x000fe20006000000 */
[C---:B------:R-:W-:Y:S01]  /*46a0*/  IMAD R12, R26.reuse, R11, RZ ;  /* 0x0000000b1a0c7224 */ /* 0x040fe200078e02ff */
[-C--:B------:R-:W-:Y:S02]  /*46b0*/  SHF.R.U32.HI R14, RZ, R5.reuse, R14 ;  /* 0x00000005ff0e7219 */ /* 0x080fe4000001160e */
[C---:B------:R-:W-:Y:S02]  /*46c0*/  ISETP.GE.AND P0, PT, R9.reuse, R10, PT ;  /* 0x0000000a0900720c */ /* 0x040fe40003f06270 */
[----:B------:R-:W-:Y:S02]  /*46d0*/  SEL R15, R9, R14, !P2 ;  /* 0x0000000e090f7207 */ /* 0x000fe40005000000 */
[C---:B------:R-:W-:Y:S03]  /*46e0*/  ISETP.GE.OR P0, PT, R3.reuse, R12, P0 ;  /* 0x0000000c0300720c */ /* 0x040fe60000706670 */
[----:B------:R-:W-:Y:S04]  /*46f0*/  IMAD.MOV R14, RZ, RZ, -R15 ;  /* 0x000000ffff0e7224 */ /* 0x000fe800078e0a0f */
[----:B------:R-:W-:Y:S06]  /*4700*/  IMAD R14, R26, R14, R9 ;  /* 0x0000000e1a0e7224 */ /* 0x000fec00078e0209 */
[C---:B------:R-:W-:Y:S05]  /*4710*/  @!P0 IMAD.HI.U32 R10, R3.reuse, R4, RZ ;  /* 0x00000004030a8227 */ /* 0x040fea00078e00ff */
[----:B------:R-:W-:Y:S04]  /*4720*/  @!P0 SHF.R.U32.HI R10, RZ, R5, R10 ;  /* 0x00000005ff0a8219 */ /* 0x000fe8000001160a */
[----:B------:R-:W-:Y:S01]  /*4730*/  @!P0 SEL R0, R3, R10, !P2 ;  /* 0x0000000a03008207 */ /* 0x000fe20005000000 */
[----:B------:R-:W-:Y:S03]  /*4740*/  IMAD.MOV R10, RZ, RZ, -R3 ;  /* 0x000000ffff0a7224 */ /* 0x000fe600078e0a03 */
[----:B------:R-:W-:Y:S01]  /*4750*/  @!P0 IADD3 R15, PT, PT, R15, -R0, RZ ;  /* 0x800000000f0f8210 */ /* 0x000fe20007ffe0ff */
[----:B------:R-:W-:Y:S01]  /*4760*/  @!P0 IMAD R0, R11, R14, R0 ;  /* 0x0000000e0b008224 */ /* 0x000fe200078e0200 */
[----:B------:R-:W-:Y:S01]  /*4770*/  IADD3 R11, PT, PT, -R9, RZ, RZ ;  /* 0x000000ff090b7210 */ /* 0x000fe20007ffe1ff */
[----:B------:R-:W-:Y:S02]  /*4780*/  IMAD R13, R2, R10, R13 ;  /* 0x0000000a020d7224 */ /* 0x000fe400078e020d */
[----:B------:R-:W-:Y:S02]  /*4790*/  @!P0 IMAD R9, R15, R26, R3 ;  /* 0x0000001a0f098224 */ /* 0x000fe400078e0203 */
[----:B------:R-:W-:Y:S02]  /*47a0*/  @!P0 IMAD.MOV.U32 R3, RZ, RZ, R0 ;  /* 0x000000ffff038224 */ /* 0x000fe400078e0000 */
[----:B------:R-:W-:Y:S02]  /*47b0*/  IMAD R8, R6, R11, R8 ;  /* 0x0000000b06087224 */ /* 0x000fe400078e0208 */
[----:B------:R-:W-:Y:S02]  /*47c0*/  IMAD R13, R3, R2, R13 ;  /* 0x00000002030d7224 */ /* 0x000fe400078e020d */
[----:B------:R-:W-:Y:S02]  /*47d0*/  IMAD R8, R9, R6, R8 ;  /* 0x0000000609087224 */ /* 0x000fe400078e0208 */
.L_x_78:
[----:B------:R-:W-:Y:S05]  /*47e0*/  BRA.U UP2, `(.L_x_79) ;  /* 0x0000000102107547 */ /* 0x000fea000b800000 */
[----:B--2---:R-:W-:Y:S04]  /*47f0*/  MOV R0, UR16 ;  /* 0x0000001000007c02 */ /* 0x004fe80008000f00 */
[----:B------:R-:W-:Y:S04]  /*4800*/  SHF.L.U32 R3, R0, 0x1f, RZ ;  /* 0x0000001f00037819 */ /* 0x000fe800000006ff */
[----:B------:R-:W2:Y:S02]  /*4810*/  SYNCS.PHASECHK.TRANS64.TRYWAIT P0, [UR15+0x108], R3 ;  /* 0x00010803ff0075a7 */ /* 0x000ea4000800110f */
[----:B--2---:R-:W-:Y:S05]  /*4820*/  @!P0 BRA `(.L_x_80) ;  /* 0x0000003800008947 */ /* 0x004fea0003800000 */
.L_x_79:
[----:B------:R-:W-:Y:S02]  /*4830*/  R2UR UR10, R18 ;  /* 0x00000000120a72ca */ /* 0x000fe400000e0000 */
[----:B------:R-:W-:Y:S04]  /*4840*/  ISETP.NE.U32.AND P0, PT, RZ, UR4, PT ;  /* 0x00000004ff007c0c */ /* 0x000fe8000bf05070 */
[----:B------:R-:W-:Y:S07]  /*4850*/  ISETP.NE.AND.EX P0, PT, RZ, UR5, PT, P0 ;  /* 0x00000005ff007c0c */ /* 0x000fee000bf05300 */
[----:B------:R-:W-:Y:S01]  /*4860*/  USHF.L.U32 UR10, UR10, 0x6, URZ ;  /* 0x000000060a0a7899 */ /* 0x000fe200080006ff */
[----:B------:R-:W-:Y:S11]  /*4870*/  BRA.U !UP5, `(.L_x_81) ;  /* 0x000000010d347547 */ /* 0x000ff6000b800000 */
[----:B------:R-:W-:Y:S01]  /*4880*/  UPLOP3.LUT UP0, UPT, UPT, UPT, UP1, 0x80, 0x8 ;  /* 0x000000000008789c */ /* 0x000fe20003f0f010 */
[----:B--2---:R-:W-:Y:S02]  /*4890*/  HFMA2 R0, -RZ, RZ, 0, 5.9604644775390625e-08 ;  /* 0x00000001ff007431 */ /* 0x004fe400000001ff */
[----:B------:R-:W-:Y:S03]  /*48a0*/  IMAD.MOV.U32 R63, RZ, RZ, 0x1 ;  /* 0x00000001ff3f7424 */ /* 0x000fe600078e00ff */
[----:B------:R-:W-:Y:S05]  /*48b0*/  PLOP3.LUT P2, PT, PT, PT, UP0, 0x80, 0x8 ;  /* 0x000000000008781c */ /* 0x000fea0003f4f008 */
[----:B------:R-:W2:Y:S01]  /*48c0*/  @UP0 LDCU.64 UR12, c[0x0][0x888] ;  /* 0x00011100ff0c07ac */ /* 0x000ea20008000a00 */
[----:B------:R-:W-:Y:S07]  /*48d0*/  @UP0 UIMAD UR8, UR60, UR4, URZ ;  /* 0x000000043c0802a4 */ /* 0x000fee000f8e02ff */
[----:B------:R-:W-:Y:S01]  /*48e0*/  @!P2 PRMT R63, R0, 0x7610, R63 ;  /* 0x00007610003fa816 */ /* 0x000fe2000000003f */
[----:B--2---:R-:W-:Y:S03]  /*48f0*/  @UP0 UIMAD.WIDE UR12, UR8, 0x4, UR12 ;  /* 0x00000004080c08a5 */ /* 0x004fe6000f8e020c */
[----:B------:R-:W2:Y:S03]  /*4900*/  @!UP0 LDCU UR8, c[0x0][0x880] ;  /* 0x00011000ff0887ac */ /* 0x000ea60008000800 */
[----:B------:R-:W-:Y:S01]  /*4910*/  IMAD.U32 R10, RZ, RZ, UR12 ;  /* 0x0000000cff0a7e24 */ /* 0x000fe2000f8e00ff */
[----:B------:R-:W-:Y:S05]  /*4920*/  MOV R11, UR13 ;  /* 0x0000000d000b7c02 */ /* 0x000fea0008000f00 */
[----:B------:R3:W5:Y:S02]  /*4930*/  @P2 LDG.E R35, desc[UR48][R10.64] ;  /* 0x000000300a232981 */ /* 0x000764000c1e1900 */
[----:B--23--:R-:W-:Y:S07]  /*4940*/  @!P2 IMAD.U32 R35, RZ, RZ, UR8 ;  /* 0x00000008ff23ae24 */ /* 0x00cfee000f8e00ff */
.L_x_81:
[----:B-----5:R-:W-:Y:S01]  /*4950*/  @!P0 FSETP.EQ.AND P4, PT, R35, RZ, PT ;  /* 0x000000ff2300820b */ /* 0x020fe20003f82000 */
[----:B------:R-:W-:Y:S01]  /*4960*/  @!UPT UIADD3 URZ, UPT, UPT, URZ, URZ, URZ ;  /* 0x000000fffffff290 */ /* 0x000fe2000fffe0ff */
[----:B------:R-:W-:Y:S11]  /*4970*/  @!P0 BRA `(.L_x_82) ;  /* 0x0000000000148947 */ /* 0x000ff60003800000 */
[----:B------:R-:W-:Y:S02]  /*4980*/  LOP3.LUT P0, RZ, R63, 0xff, RZ, 0xc0, !PT ;  /* 0x000000ff3fff7812 */ /* 0x000fe4000780c0ff */
[----:B------:R-:W-:Y:S04]  /*4990*/  PLOP3.LUT P4, PT, PT, PT, UP0, 0x80, 0x8 ;  /* 0x000000000008781c */ /* 0x000fe80003f8f008 */
[----:B------:R-:W-:Y:S07]  /*49a0*/  PLOP3.LUT P4, PT, P4, PT, PT, 0x8, 0x80 ;  /* 0x000000000080781c */ /* 0x000fee000278e170 */
[----:B------:R-:W-:Y:S11]  /*49b0*/  @P0 FSETP.EQ.AND P4, PT, R35, RZ, PT ;  /* 0x000000ff2300020b */ /* 0x000ff60003f82000 */
[----:B------:R-:W-:Y:S02]  /*49c0*/  @!UPT UIADD3 URZ, UPT, UPT, URZ, URZ, URZ ;  /* 0x000000fffffff290 */ /* 0x000fe4000fffe0ff */
.L_x_82:
[----:B--2---:R-:W-:Y:S01]  /*49d0*/  SHF.L.U32 R0, R38, 0x1f, RZ ;  /* 0x0000001f26007819 */ /* 0x004fe200000006ff */
[----:B------:R-:W-:Y:S01]  /*49e0*/  ULEA UR19, UR17, UR15, 0x3 ;  /* 0x0000000f11137291 */ /* 0x000fe2000f8e18ff */
[----:B------:R-:W-:Y:S01]  /*49f0*/  ISETP.NE.AND P0, PT, R22, 0x1, PT ;  /* 0x000000011600780c */ /* 0x000fe20003f05270 */
[----:B------:R-:W-:Y:S04]  /*4a00*/  IMAD.SHL.U32 R10, R19, 0x40, RZ ;  /* 0x00000040130a7824 */ /* 0x000fe800078e00ff */
[C---:B------:R-:W-:Y:S01]  /*4a10*/  IMAD.HI.U32 R11, R10.reuse, R23, RZ ;  /* 0x000000170a0b7227 */ /* 0x040fe200078e00ff */
[C---:B------:R-:W-:Y:S02]  /*4a20*/  R2UR UR11, R10.reuse ;  /* 0x000000000a0b72ca */ /* 0x040fe400000e0000 */
[----:B------:R-:W2:Y:S02]  /*4a30*/  SYNCS.PHASECHK.TRANS64.TRYWAIT P2, [UR19+0xe8], R0 ;  /* 0x0000e800ff0075a7 */ /* 0x000ea40008041113 */
[----:B------:R-:W-:Y:S04]  /*4a40*/  SHF.R.U32.HI R11, RZ, R24, R11 ;  /* 0x00000018ff0b7219 */ /* 0x000fe8000001160b */
[----:B------:R-:W-:Y:S02]  /*4a50*/  SEL R11, R10, R11, !P0 ;  /* 0x0000000b0a0b7207 */ /* 0x000fe40004000000 */
[----:B------:R-:W-:Y:S02]  /*4a60*/  ELECT P0, URZ, PT ;  /* 0x0000000000ff782f */ /* 0x000fe40003800000 */
[C---:B------:R-:W-:Y:S01]  /*4a70*/  R2UR UR8, R11.reuse ;  /* 0x000000000b0872ca */ /* 0x040fe200000e0000 */
[C---:B-1----:R-:W-:Y:S01]  /*4a80*/  IMAD.HI.U32 R12, R11.reuse, R20, RZ ;  /* 0x000000140b0c7227 */ /* 0x042fe200078e00ff */
[----:B------:R-:W-:Y:S02]  /*4a90*/  PLOP3.LUT P4, PT, P4, P0, PT, 0xf2, 0x2f ;  /* 0x00000000002f781c */ /* 0x000fe40002781e72 */
[----:B------:R-:W-:Y:S01]  /*4aa0*/  R2UR UR12, R11 ;  /* 0x000000000b0c72ca */ /* 0x000fe200000e0000 */
[----:B------:R-:W-:Y:S01]  /*4ab0*/  IMAD.MOV R9, RZ, RZ, -R11 ;  /* 0x000000ffff097224 */ /* 0x000fe200078e0a0b */
[----:B------:R-:W-:Y:S04]  /*4ac0*/  SHF.R.U32.HI R3, RZ, R21, R12 ;  /* 0x00000015ff037219 */ /* 0x000fe8000001160c */
[----:B------:R-:W-:Y:S02]  /*4ad0*/  R2UR UR13, R3 ;  /* 0x00000000030d72ca */ /* 0x000fe400000e0000 */
[----:B------:R-:W-:Y:S03]  /*4ae0*/  R2UR UR9, R9 ;  /* 0x00000000090972ca */ /* 0x000fe600000e0000 */
[----:B----4-:R-:W-:Y:S05]  /*4af0*/  @!P4 IADD3 R18, P0, PT, R36, 0x580, RZ ;  /* 0x000005802412c810 */ /* 0x010fea0007f1e0ff */
[----:B------:R-:W-:Y:S03]  /*4b00*/  @!P4 IMAD.X R12, RZ, RZ, R37, P0 ;  /* 0x000000ffff0cc224 */ /* 0x000fe600000e0625 */
[----:B------:R-:W-:Y:S02]  /*4b10*/  USEL UR13, UR8, UR13, !UP4 ;  /* 0x0000000d080d7287 */ /* 0x000fe4000e000000 */
[----:B------:R-:W-:Y:S04]  /*4b20*/  UIMAD UR11, UR7, UR9, UR11 ;  /* 0x00000009070b72a4 */ /* 0x000fe8000f8e020b */
[----:B------:R-:W-:Y:S05]  /*4b30*/  IMAD R3, RZ, RZ, -UR13 ;  /* 0x8000000dff037e24 */ /* 0x000fea000f8e02ff */
[----:B------:R-:W-:Y:S11]  /*4b40*/  R2UR UR8, R3 ;  /* 0x00000000030872ca */ /* 0x000ff600000e0000 */
[----:B------:R-:W-:Y:S02]  /*4b50*/  @!UPT UIADD3 URZ, UPT, UPT, URZ, URZ, URZ ;  /* 0x000000fffffff290 */ /* 0x000fe4000fffe0ff */
[----:B------:R-:W-:Y:S01]  /*4b60*/  UIMAD UR12, UR6, UR8, UR12 ;  /* 0x00000008060c72a4 */ /* 0x000fe2000f8e020c */
[----:B--2---:R-:W-:Y:S11]  /*4b70*/  @!P2 BRA `(.L_x_83) ;  /* 0x000000340044a947 */ /* 0x004ff60003800000 */
.L_x_169:
[----:B------:R-:W2:Y:S01]  /*4b80*/  LDC.64 R14, c[0x0][0xb10] ;  /* 0x0002c400ff0e7b82 */ /* 0x000ea20000000a00 */
[----:B------:R-:W-:Y:S01]  /*4b90*/  @!P4 R2UR UR8, R12 ;  /* 0x000000000c08c2ca */ /* 0x000fe200000e0000 */
[----:B------:R-:W-:Y:S01]  /*4ba0*/  VOTEU.ALL UP3, P4 ;  /* 0x0000000000ff7886 */ /* 0x000fe20002060000 */
[----:B------:R-:W-:Y:S01]  /*4bb0*/  @!P4 R2UR UR20, R18 ;  /* 0x000000001214c2ca */ /* 0x000fe200000e0000 */
[----:B------:R-:W-:Y:S01]  /*4bc0*/  UIADD3 UR9, UPT, UPT, UR19, 0xd0, URZ ;  /* 0x000000d013097890 */ /* 0x000fe2000fffe0ff */
[----:B------:R-:W-:Y:S03]  /*4bd0*/  @P3 SHF.R.U32.HI R28, RZ, 0x10, R29 ;  /* 0x00000010ff1c3819 */ /* 0x000fe6000001161d */
[----:B------:R-:W3:Y:S01]  /*4be0*/  LDC.64 R10, c[0x0][0xb18] ;  /* 0x0002c600ff0a7b82 */ /* 0x000ee20000000a00 */
[----:B------:R-:W-:Y:S01]  /*4bf0*/  @!UP3 UPRMT UR22, URZ, 0x40, URZ ;  /* 0x00000040ff16b896 */ /* 0x000fe200080000ff */
[----:B------:R-:W-:Y:S01]  /*4c00*/  VOTEU.ALL UP2, P4 ;  /* 0x0000000000ff7886 */ /* 0x000fe20002040000 */
[----:B------:R-:W-:Y:S01]  /*4c10*/  UIADD3 UR18, UPT, UPT, UR17, 0x1, URZ ;  /* 0x0000000111127890 */ /* 0x000fe2000fffe0ff */
[----:B------:R-:W-:Y:S04]  /*4c20*/  @P3 R2UR UR60, R28 ;  /* 0x000000001c3c32ca */ /* 0x000fe800000e0000 */
[----:B-1----:R-:W1:Y:S01]  /*4c30*/  @!P1 LDC R0, c[0x0][0xb20] ;  /* 0x0002c800ff009b82 */ /* 0x002e620000000800 */
[----:B------:R-:W-:Y:S01]  /*4c40*/  @!UP3 UPRMT UR22, UR22, 0x5410, URZ ;  /* 0x000054101616b896 */ /* 0x000fe200080000ff */
[----:B------:R-:W-:Y:S01]  /*4c50*/  IMAD.U32 R19, RZ, RZ, UR8 ;  /* 0x00000008ff137e24 */ /* 0x000fe2000f8e00ff */
[----:B------:R-:W-:Y:S05]  /*4c60*/  @!UP3 ULEA UR8, UR17, UR15, 0xc ;  /* 0x0000000f1108b291 */ /* 0x000fea000f8e60ff */
[----:B------:R-:W4:Y:S01]  /*4c70*/  @!P1 LDC R3, c[0x0][0xb0c] ;  /* 0x0002c300ff039b82 */ /* 0x000f220000000800 */
[----:B------:R-:W-:Y:S01]  /*4c80*/  IMAD.U32 R18, RZ, RZ, UR20 ;  /* 0x00000014ff127e24 */ /* 0x000fe2000f8e00ff */
[----:B------:R-:W-:Y:S01]  /*4c90*/  UISETP.NE.AND UP6, UPT, UR18, 0x3, UPT ;  /* 0x000000031200788c */ /* 0x000fe2000bfc5270 */
[----:B------:R-:W-:Y:S01]  /*4ca0*/  @!P4 R2UR UR25, R19 ;  /* 0x000000001319c2ca */ /* 0x000fe200000e0000 */
[----:B------:R-:W-:Y:S02]  /*4cb0*/  @!UP3 UIADD3 UR8, UPT, UPT, UR8, 0x200, URZ ;  /* 0x000002000808b890 */ /* 0x000fe4000fffe0ff */
[----:B------:R-:W-:Y:S01]  /*4cc0*/  @!P4 R2UR UR24, R18 ;  /* 0x000000001218c2ca */ /* 0x000fe200000e0000 */
[----:B------:R-:W-:Y:S01]  /*4cd0*/  @!P4 IMAD.MOV.U32 R18, RZ, RZ, 0x1000 ;  /* 0x00001000ff12c424 */ /* 0x000fe200078e00ff */
[----:B------:R-:W-:Y:S02]  /*4ce0*/  UPRMT UR21, UR45, 0x654, UR9 ;  /* 0x000006542d157896 */ /* 0x000fe40008000009 */
[----:B------:R-:W-:Y:S02]  /*4cf0*/  USEL UR20, URZ, 0x1, UP6 ;  /* 0x00000001ff147887 */ /* 0x000fe4000b000000 */
[----:B------:R-:W-:Y:S04]  /*4d00*/  USEL UR18, UR18, URZ, UP6 ;  /* 0x000000ff12127287 */ /* 0x000fe8000b000000 */
[----:B------:R-:W-:Y:S01]  /*4d10*/  ULEA UR17, UR18, UR15, 0x3 ;  /* 0x0000000f12117291 */ /* 0x000fe2000f8e18ff */
[----:B------:R-:W-:Y:S02]  /*4d20*/  LOP3.LUT R38, R38, UR20, RZ, 0x3c, !PT ;  /* 0x0000001426267c12 */ /* 0x000fe4000f8e3cff */
[----:B------:R1:W-:Y:S01]  /*4d30*/  @!UP2 UTMALDG.4D.IM2COL [UR8], [UR24], UR22 ;  /* 0x000000081800a3b4 */ /* 0x0003e20008058016 */
[----:B------:R1:W-:Y:S01]  /*4d40*/  @!P4 SYNCS.ARRIVE.TRANS64.RED.A0TR RZ, [UR19+0xd0], R18 ;  /* 0x0000d012ffffc9a7 */ /* 0x0003e20008300413 */
[----:B------:R-:W-:Y:S02]  /*4d50*/  SHF.L.U32 R12, R38, 0x1f, RZ ;  /* 0x0000001f260c7819 */ /* 0x000fe400000006ff */
[----:B----4-:R-:W-:Y:S01]  /*4d60*/  @!P1 ISETP.NE.AND P2, PT, R3, 0x1, PT ;  /* 0x000000010300980c */ /* 0x010fe20003f45270 */
[C---:B--2---:R-:W-:Y:S01]  /*4d70*/  @!P1 IMAD.HI.U32 R14, R13.reuse, R14, RZ ;  /* 0x0000000e0d0e9227 */ /* 0x044fe200078e00ff */
[----:B---3--:R-:W-:Y:S03]  /*4d80*/  @!P1 ISETP.NE.AND P0, PT, R10, 0x1, PT ;  /* 0x000000010a00980c */ /* 0x008fe60003f05270 */
[C---:B------:R-:W-:Y:S01]  /*4d90*/  @!P1 IMAD.HI.U32 R11, R8.reuse, R11, RZ ;  /* 0x0000000b080b9227 */ /* 0x040fe200078e00ff */
[----:B------:R-:W-:Y:S04]  /*4da0*/  @!P1 SHF.R.U32.HI R14, RZ, R15, R14 ;  /* 0x0000000fff0e9219 */ /* 0x000fe8000001160e */
[----:B-1----:R-:W-:Y:S01]  /*4db0*/  @!P1 SHF.R.U32.HI R9, RZ, R0, R11 ;  /* 0x00000000ff099219 */ /* 0x002fe2000001160b */
[----:B------:R-:W-:Y:S01]  /*4dc0*/  SYNCS.ARRIVE.TRANS64.RED.A1T0 RZ, [UR21], RZ ;  /* 0x000000ffffff79a7 */ /* 0x000fe20008100415 */
[----:B------:R-:W-:Y:S02]  /*4dd0*/  @!P1 SEL R14, R13, R14, !P2 ;  /* 0x0000000e0d0e9207 */ /* 0x000fe40005000000 */
[----:B------:R-:W-:Y:S01]  /*4de0*/  @!P1 SEL R9, R8, R9, !P0 ;  /* 0x0000000908099207 */ /* 0x000fe20004000000 */
[----:B------:R-:W1:Y:S04]  /*4df0*/  SYNCS.PHASECHK.TRANS64.TRYWAIT P5, [UR17+0xe8], R12 ;  /* 0x0000e80cff0075a7 */ /* 0x000e6800080a1111 */
[----:B------:R-:W-:Y:S02]  /*4e00*/  @!P1 IMAD.IADD R0, R9, 0x1, -R14 ;  /* 0x0000000109009824 */ /* 0x000fe400078e0a0e */
[----:B------:R-:W-:Y:S02]  /*4e10*/  @!P1 IMAD.IADD R9, R14, 0x1, -R9 ;  /* 0x000000010e099824 */ /* 0x000fe400078e0a09 */
[----:B------:R-:W-:Y:S02]  /*4e20*/  @!P1 IMAD R13, R0, R3, R13 ;  /* 0x00000003000d9224 */ /* 0x000fe400078e020d */
[----:B------:R-:W-:Y:S01]  /*4e30*/  @!P1 IMAD R8, R9, R10, R8 ;  /* 0x0000000a09089224 */ /* 0x000fe200078e0208 */
[----:B-1----:R-:W-:Y:S06]  /*4e40*/  @!P5 BRA `(.L_x_84) ;  /* 0x0000003000a8d947 */ /* 0x002fec0003800000 */
.L_x_171:
[----:B-1----:R-:W-:Y:S01]  /*4e50*/  @!P4 IADD3 R3, P0, PT, R36, 0x580, RZ ;  /* 0x000005802403c810 */ /* 0x002fe20007f1e0ff */
[----:B------:R-:W-:Y:S01]  /*4e60*/  VOTEU.ALL UP2, P4 ;  /* 0x0000000000ff7886 */ /* 0x000fe20002040000 */
[----:B------:R-:W-:Y:S01]  /*4e70*/  VOTEU.ALL UP3, P4 ;  /* 0x0000000000ff7886 */ /* 0x000fe20002060000 */
[----:B------:R-:W-:Y:S01]  /*4e80*/  LOP3.LUT R34, R34, 0x1, RZ, 0x3c, !PT ;  /* 0x0000000122227812 */ /* 0x000fe200078e3cff */
[----:B------:R-:W-:Y:S01]  /*4e90*/  IMAD.IADD R18, R8, 0x1, R62 ;  /* 0x0000000108127824 */ /* 0x000fe200078e023e */
[----:B------:R-:W-:Y:S01]  /*4ea0*/  @!P4 R2UR UR9, R3 ;  /* 0x000000000309c2ca */ /* 0x000fe200000e0000 */
[----:B------:R-:W-:Y:S01]  /*4eb0*/  @!P4 IMAD.X R0, RZ, RZ, R37, P0 ;  /* 0x000000ffff00c224 */ /* 0x000fe200000e0625 */
[----:B------:R-:W-:Y:S01]  /*4ec0*/  @!UP3 UPRMT UR19, URZ, 0x40, URZ ;  /* 0x00000040ff13b896 */ /* 0x000fe200080000ff */
[----:B------:R-:W-:Y:S01]  /*4ed0*/  IMAD.IADD R19, R13, 0x1, R64 ;  /* 0x000000010d137824 */ /* 0x000fe200078e0240 */
[----:B------:R-:W-:Y:S02]  /*4ee0*/  @!UP3 UIADD3 UR10, UPT, UPT, UR10, 0x20, URZ ;  /* 0x000000200a0ab890 */ /* 0x000fe4000fffe0ff */
[----:B------:R-:W-:Y:S01]  /*4ef0*/  @!P4 R2UR UR8, R0 ;  /* 0x000000000008c2ca */ /* 0x000fe200000e0000 */
[----:B------:R-:W-:Y:S06]  /*4f00*/  @!UP3 UPRMT UR21, UR19, 0x5410, URZ ;  /* 0x000054101315b896 */ /* 0x000fec00080000ff */
[----:B------:R-:W-:Y:S01]  /*4f10*/  IMAD.U32 R10, RZ, RZ, UR9 ;  /* 0x00000009ff0a7e24 */ /* 0x000fe2000f8e00ff */
[----:B------:R-:W-:Y:S04]  /*4f20*/  UIADD3 UR9, UPT, UPT, UR17, 0xd0, URZ ;  /* 0x000000d011097890 */ /* 0x000fe8000fffe0ff */
[----:B------:R-:W-:Y:S01]  /*4f30*/  @!P4 R2UR UR22, R10 ;  /* 0x000000000a16c2ca */ /* 0x000fe200000e0000 */
[----:B------:R-:W-:Y:S01]  /*4f40*/  IMAD.U32 R11, RZ, RZ, UR8 ;  /* 0x00000008ff0b7e24 */ /* 0x000fe2000f8e00ff */
[----:B------:R-:W-:Y:S02]  /*4f50*/  @!UP3 ULEA UR8, UR18, UR15, 0xc ;  /* 0x0000000f1208b291 */ /* 0x000fe4000f8e60ff */
[----:B------:R-:W-:Y:S02]  /*4f60*/  UPRMT UR20, UR45, 0x654, UR9 ;  /* 0x000006542d147896 */ /* 0x000fe40008000009 */
[----:B------:R-:W-:Y:S01]  /*4f70*/  @!P4 R2UR UR23, R11 ;  /* 0x000000000b17c2ca */ /* 0x000fe200000e0000 */
[----:B------:R-:W-:Y:S11]  /*4f80*/  @!UP3 UIADD3 UR8, UPT, UPT, UR8, 0x200, URZ ;  /* 0x000002000808b890 */ /* 0x000ff6000fffe0ff */
[----:B------:R-:W-:Y:S01]  /*4f90*/  @!UPT UIADD3 URZ, UPT, UPT, URZ, URZ, URZ ;  /* 0x000000fffffff290 */ /* 0x000fe2000fffe0ff */
[----:B------:R2:W-:Y:S01]  /*4fa0*/  @!UP2 UTMALDG.4D.IM2COL [UR8], [UR22], UR21 ;  /* 0x000000081600a3b4 */ /* 0x0005e20008058015 */
[----:B------:R2:W-:Y:S01]  /*4fb0*/  @!P4 SYNCS.ARRIVE.TRANS64.RED.A0TR RZ, [UR17+0xd0], R25 ;  /* 0x0000d019ffffc9a7 */ /* 0x0005e20008300411 */
[----:B------:R-:W-:Y:S04]  /*4fc0*/  UIADD3 UR17, UPT, UPT, UR18, 0x1, URZ ;  /* 0x0000000112117890 */ /* 0x000fe8000fffe0ff */
[----:B------:R-:W-:Y:S04]  /*4fd0*/  UISETP.NE.AND UP2, UPT, UR17, 0x3, UPT ;  /* 0x000000031100788c */ /* 0x000fe8000bf45270 */
[----:B------:R-:W-:Y:S02]  /*4fe0*/  USEL UR18, URZ, 0x1, UP2 ;  /* 0x00000001ff127887 */ /* 0x000fe40009000000 */
[----:B------:R-:W-:Y:S02]  /*4ff0*/  USEL UR17, UR17, URZ, UP2 ;  /* 0x000000ff11117287 */ /* 0x000fe40009000000 */
[----:B------:R-:W-:Y:S02]  /*5000*/  UPLOP3.LUT UP2, UPT, UPT, UPT, UPT, 0x80, 0x8 ;  /* 0x000000000008789c */ /* 0x000fe40003f4f070 */
[----:B------:R-:W-:Y:S01]  /*5010*/  LOP3.LUT R38, R38, UR18, RZ, 0x3c, !PT ;  /* 0x0000001226267c12 */ /* 0x000fe2000f8e3cff */
[----:B------:R-:W-:Y:S01]  /*5020*/  SYNCS.ARRIVE.TRANS64.RED.A1T0 RZ, [UR20], RZ ;  /* 0x000000ffffff79a7 */ /* 0x000fe20008100414 */
[----:B------:R-:W-:Y:S07]  /*5030*/  @P3 BRA `(.L_x_85) ;  /* 0xfffffff400003947 */ /* 0x000fee000383ffff */
[----:B------:R-:W-:Y:S01]  /*5040*/  UIADD3 UR15, UPT, UPT, UR15, 0xe8, URZ ;  /* 0x000000e80f0f7890 */ /* 0x000fe2000fffe0ff */
[----:B------:R-:W-:-:S03]  /*5050*/  SHF.L.U32 R3, R38, 0x1f, RZ ;  /* 0x0000001f26037819 */ /* 0x000fc600000006ff */
[----:B------:R-:W-:-:S09]  /*5060*/  ULEA UR4, UR17, UR15, 0x3 ;  /* 0x0000000f11047291 */ /* 0x000fd2000f8e18ff */
[----:B------:R-:W1:Y:S02]  /*5070*/  SYNCS.PHASECHK.TRANS64.TRYWAIT P0, [UR4], R3 ;  /* 0x00000003ff0075a7 */ /* 0x000e640008001104 */
[----:B-1----:R-:W-:Y:S05]  /*5080*/  @!P0 BRA `(.L_x_86) ;  /* 0x0000003000308947 */ /* 0x002fea0003800000 */
.L_x_173:
        /* <DEDUP_REMOVED lines=9> */
.L_x_175:
        /* <DEDUP_REMOVED lines=8> */
.L_x_88:
[----:B-1----:R1:W3:Y:S02]  /*51a0*/  SYNCS.PHASECHK.TRANS64.TRYWAIT P0, [R0+URZ], R3 ;  /* 0x00000003000075a7 */ /* 0x0022e400080011ff */
[----:B---3--:R-:W-:Y:S05]  /*51b0*/  @!P0 NANOSLEEP.SYNCS 0x989680 ;  /* 0x009896800000895d */ /* 0x008fea0003900000 */
[----:B------:R-:W3:Y:S02]  /*51c0*/  @!P0 SYNCS.PHASECHK.TRANS64 P0, [R0+URZ], R3 ;  /* 0x00000003000085a7 */ /* 0x000ee400080010ff */
[----:B--23--:R-:W-:Y:S05]  /*51d0*/  @P0 EXIT ;  /* 0x000000000000094d */ /* 0x00cfea0003800000 */
[----:B------:R-:W-:Y:S05]  /*51e0*/  BRA `(.L_x_88) ;  /* 0xfffffffc00ec7947 */ /* 0x000fea000383ffff */
.L_x_76:
[----:B------:R-:W-:-:S06]  /*51f0*/  UISETP.GE.AND UP1, UPT, UR4, 0x4, UPT ;  /* 0x000000040400788c */ /* 0x000fcc000bf26270 */
[----:B------:R-:W-:-:S13]  /*5200*/  PLOP3.LUT P0, PT, PT, PT, UP1, 0x80, 0x8 ;  /* 0x000000000008781c */ /* 0x000fda0003f0f018 */
[----:B-1----:R-:W-:Y:S05]  /*5210*/  @!P0 EXIT ;  /* 0x000000000000894d */ /* 0x002fea0003800000 */
[----:B------:R-:W-:Y:S01]  /*5220*/  BAR.SYNC.DEFER_BLOCKING 0x6, 0xa0 ;  /* 0x0182800000007b1d */ /* 0x000fe20000010000 */
[C---:B------:R-:W-:Y:S01]  /*5230*/  IMAD.SHL.U32 R7, R75.reuse, 0x20, RZ ;  /* 0x000000204b077824 */ /* 0x040fe200078e00ff */
[----:B------:R-:W-:Y:S01]  /*5240*/  SHF.R.U32.HI R0, RZ, 0x1, R75 ;  /* 0x00000001ff007819 */ /* 0x000fe2000001164b */
[C---:B------:R-:W-:Y:S01]  /*5250*/  IMAD.SHL.U32 R74, R75.reuse, 0x10, RZ ;  /* 0x000000104b4a7824 */ /* 0x040fe200078e00ff */
[C---:B------:R-:W-:Y:S01]  /*5260*/  LOP3.LUT P0, RZ, R75.reuse, 0x4, RZ, 0xc0, !PT ;  /* 0x000000044bff7812 */ /* 0x040fe2000780c0ff */
[----:B------:R-:W-:Y:S01]  /*5270*/  IMAD.U32 R32, R75, 0x10000, RZ ;  /* 0x000100004b207824 */ /* 0x000fe200078e00ff */
[----:B------:R-:W-:Y:S02]  /*5280*/  UMOV UR50, 0x400 ;  /* 0x0000040000327882 */ /* 0x000fe40000000000 */
[----:B------:R-:W1:Y:S01]  /*5290*/  LDC R67, c[0x0][0x370] ;  /* 0x0000dc00ff437b82 */ /* 0x000e620000000800 */
[----:B------:R-:W-:Y:S01]  /*52a0*/  ULEA UR50, UR45, UR50, 0x18 ;  /* 0x000000322d327291 */ /* 0x000fe2000f8ec0ff */
[----:B------:R-:W-:Y:S01]  /*52b0*/  LOP3.LUT R3, R7, 0xc0, RZ, 0xc0, !PT ;  /* 0x000000c007037812 */ /* 0x000fe200078ec0ff */
[----:B------:R-:W-:Y:S01]  /*52c0*/  IMAD.MOV.U32 R77, RZ, RZ, 0x10 ;  /* 0x00000010ff4d7424 */ /* 0x000fe200078e00ff */
[----:B------:R-:W-:Y:S01]  /*52d0*/  LOP3.LUT R74, R74, 0x600, RZ, 0xc0, !PT ;  /* 0x000006004a4a7812 */ /* 0x000fe200078ec0ff */
[----:B------:R-:W-:Y:S01]  /*52e0*/  IMAD.MOV.U32 R30, RZ, RZ, RZ ;  /* 0x000000ffff1e7224 */ /* 0x000fe200078e00ff */
[----:B------:R-:W-:Y:S01]  /*52f0*/  LOP3.LUT R0, R3, 0x8, R0, 0xf8, !PT ;  /* 0x0000000803007812 */ /* 0x000fe200078ef800 */
[----:B------:R-:W-:Y:S01]  /*5300*/  IMAD.SHL.U32 R3, R75, 0x4, RZ ;  /* 0x000000044b037824 */ /* 0x000fe200078e00ff */
[----:B------:R-:W2:Y:S01]  /*5310*/  LDC R28, c[0x0][0xb0c] ;  /* 0x0002c300ff1c7b82 */ /* 0x000ea20000000800 */
[----:B------:R-:W-:-:S02]  /*5320*/  LOP3.LUT R74, R74, 0x20, R7, 0xf8, !PT ;  /* 0x000000204a4a7812 */ /* 0x000fc400078ef807 */
[----:B------:R-:W-:Y:S02]  /*5330*/  CS2R R72, SRZ ;  /* 0x0000000000487805 */ /* 0x000fe4000001ff00 */
[----:B------:R-:W-:Y:S01]  /*5340*/  LOP3.LUT R75, R75, 0x60, RZ, 0xc0, !PT ;  /* 0x000000604b4b7812 */ /* 0x000fe200078ec0ff */
[----:B------:R-:W3:Y:S01]  /*5350*/  LDCU.64 UR58, c[0x0][0x348] ;  /* 0x00006900ff3a77ac */ /* 0x000ee20008000a00 */
[----:B------:R-:W-:Y:S02]  /*5360*/  LOP3.LUT R3, R0, 0x18, R3, 0x78, !PT ;  /* 0x0000001800037812 */ /* 0x000fe400078e7803 */
[----:B------:R-:W-:Y:S01]  /*5370*/  LOP3.LUT R74, R74, 0x100, R7, 0xf8, !PT ;  /* 0x000001004a4a7812 */ /* 0x000fe200078ef807 */
[----:B------:R-:W4:Y:S01]  /*5380*/  LDC R65, c[0x0][0xb20] ;  /* 0x0002c800ff417b82 */ /* 0x000f220000000800 */
[----:B------:R-:W3:Y:S01]  /*5390*/  LDS R4, [UR50+0x160] ;  /* 0x00016032ff047984 */ /* 0x000ee20008000800 */
[----:B------:R-:W-:Y:S01]  /*53a0*/  LOP3.LUT R32, R32, 0x600000, RZ, 0xc0, !PT ;  /* 0x0060000020207812 */ /* 0x000fe200078ec0ff */
[----:B------:R-:W1:Y:S01]  /*53b0*/  LDCU.64 UR36, c[0x0][0x888] ;  /* 0x00011100ff2477ac */ /* 0x000e620008000a00 */
[----:B------:R-:W-:-:S02]  /*53c0*/  LOP3.LUT R74, R74, R3, RZ, 0xfc, !PT ;  /* 0x000000034a4a7212 */ /* 0x000fc400078efcff */
[----:B------:R-:W-:Y:S01]  /*53d0*/  SEL R77, R77, 0xfffffff0, !P0 ;  /* 0xfffffff04d4d7807 */ /* 0x000fe20004000000 */
[----:B------:R-:W1:Y:S01]  /*53e0*/  LDCU.64 UR38, c[0x0][0x890] ;  /* 0x00011200ff2677ac */ /* 0x000e620008000a00 */
[----:B------:R-:W1:Y:S01]  /*53f0*/  LDC R27, c[0x0][0xb30] ;  /* 0x0002cc00ff1b7b82 */ /* 0x000e620000000800 */
[----:B------:R-:W1:Y:S01]  /*5400*/  LDCU.64 UR46, c[0x0][0xa90] ;  /* 0x00015200ff2e77ac */ /* 0x000e620008000a00 */
[----:B------:R-:W-:-:S06]  /*5410*/  UMOV UR54, 0x1 ;  /* 0x0000000100367882 */ /* 0x000fcc0000000000 */
[----:B------:R-:W1:Y:S01]  /*5420*/  LDC.64 R56, c[0x0][0xb10] ;  /* 0x0002c400ff387b82 */ /* 0x000e620000000a00 */
[----:B------:R-:W-:Y:S01]  /*5430*/  UMOV UR57, URZ ;  /* 0x000000ff00397c82 */ /* 0x000fe20008000000 */
[----:B------:R-:W-:Y:S01]  /*5440*/  UIADD3 UR55, UPT, UPT, UR50, 0x200, URZ ;  /* 0x0000020032377890 */ /* 0x000fe2000fffe0ff */
[----:B------:R-:W-:Y:S01]  /*5450*/  UMOV UR53, URZ ;  /* 0x000000ff00357c82 */ /* 0x000fe20008000000 */
[----:B------:R-:W-:-:S04]  /*5460*/  UMOV UR52, URZ ;  /* 0x000000ff00347c82 */ /* 0x000fc80008000000 */
[----:B------:R-:W1:Y:S08]  /*5470*/  LDC.64 R24, c[0x0][0xb18] ;  /* 0x0002c600ff187b82 */ /* 0x000e700000000a00 */
[----:B------:R-:W1:Y:S08]  /*5480*/  LDC.64 R22, c[0x0][0xb28] ;  /* 0x0002ca00ff167b82 */ /* 0x000e700000000a00 */
[----:B------:R-:W1:Y:S01]  /*5490*/  LDC.64 R54, c[0x0][0x8b0] ;  /* 0x00022c00ff367b82 */ /* 0x000e620000000a00 */
[C---:B---3--:R-:W-:Y:S01]  /*54a0*/  VIADD R5, R4.reuse, 0x40 ;  /* 0x0000004004057836 */ /* 0x048fe20000000000 */
[----:B------:R-:W-:-:S04]  /*54b0*/  LOP3.LUT R4, R4, 0xffff, RZ, 0xc0, !PT ;  /* 0x0000ffff04047812 */ /* 0x000fc800078ec0ff */
[----:B------:R-:W-:Y:S02]  /*54c0*/  LOP3.LUT R5, R5, 0xffff, RZ, 0xc0, !PT ;  /* 0x0000ffff05057812 */ /* 0x000fe400078ec0ff */
[----:B------:R-:W3:Y:S03]  /*54d0*/  LDC.64 R52, c[0x0][0x8a8] ;  /* 0x00022a00ff347b82 */ /* 0x000ee60000000a00 */
[----:B------:R1:W-:Y:S05]  /*54e0*/  STL.64 [R1], R4 ;  /* 0x0000000401007387 */ /* 0x0003ea0000100a00 */
[----:B------:R-:W1:Y:S08]  /*54f0*/  LDC.64 R60, c[0x0][0xa80] ;  /* 0x0002a000ff3c7b82 */ /* 0x000e700000000a00 */
[----:B------:R-:W1:Y:S08]  /*5500*/  LDC.64 R58, c[0x0][0xa88] ;  /* 0x0002a200ff3a7b82 */ /* 0x000e700000000a00 */
[----:B--2-4-:R-:W1:Y:S02]  /*5510*/  LDC R66, c[0x0][0x374] ;  /* 0x0000dd00ff427b82 */ /* 0x014e640000000800 */
.L_x_119:
[----:B------:R-:W-:Y:S04]  /*5520*/  SHF.L.U32 R3, R72, 0x1f, RZ ;  /* 0x0000001f48037819 */ /* 0x000fe800000006ff */
[----:B------:R-:W2:Y:S02]  /*5530*/  SYNCS.PHASECHK.TRANS64.TRYWAIT P0, [UR50+0x110], R3 ;  /* 0x00011003ff0075a7 */ /* 0x000ea40008001132 */
[----:B-12---:R-:W-:Y:S05]  /*5540*/  @!P0 BRA `(.L_x_89) ;  /* 0x0000002c00308947 */ /* 0x006fea0003800000 */
.L_x_177:
[----:B------:R-:W4:Y:S01]  /*5550*/  LDC.64 R12, c[0x0][0xb10] ;  /* 0x0002c400ff0c7b82 */ /* 0x000f220000000a00 */
[----:B------:R-:W3:Y:S01]  /*5560*/  LDS.128 R36, [UR50+0x150] ;  /* 0x00015032ff247984 */ /* 0x000ee20008000c00 */
[----:B------:R-:W-:Y:S01]  /*5570*/  UIADD3 UR4, UPT, UPT, UR50, 0x118, URZ ;  /* 0x0000011832047890 */ /* 0x000fe2000fffe0ff */
[----:B--2---:R-:W-:Y:S01]  /*5580*/  IMAD R0, R30, 0x4, R1 ;  /* 0x000000041e007824 */ /* 0x004fe200078e0201 */
[----:B-1----:R-:W-:Y:S04]  /*5590*/  ISETP.NE.AND P1, PT, R27, 0x1, PT ;  /* 0x000000011b00780c */ /* 0x002fe80003f25270 */
[----:B------:R-:W1:Y:S01]  /*55a0*/  LDC.64 R10, c[0x0][0xb18] ;  /* 0x0002c600ff0a7b82 */ /* 0x000e620000000a00 */
[----:B------:R-:W-:Y:S01]  /*55b0*/  UPRMT UR4, URZ, 0x654, UR4 ;  /* 0x00000654ff047896 */ /* 0x000fe20008000004 */
[----:B------:R-:W-:Y:S01]  /*55c0*/  ISETP.GE.AND P0, PT, R26, 0x1, PT ;  /* 0x000000011a00780c */ /* 0x000fe20003f06270 */
[----:B------:R-:W-:Y:S01]  /*55d0*/  @!PT LDS RZ, [RZ] ;  /* 0x00000000fffff984 */ /* 0x000fe20000000800 */
[----:B------:R-:W-:Y:S01]  /*55e0*/  @!PT LDS RZ, [RZ] ;  /* 0x00000000fffff984 */ /* 0x000fe20000000800 */
[----:B------:R-:W-:Y:S01]  /*55f0*/  @!PT LDS RZ, [RZ] ;  /* 0x00000000fffff984 */ /* 0x000fe20000000800 */
[----:B------:R-:W-:Y:S01]  /*5600*/  @!PT LDS RZ, [RZ] ;  /* 0x00000000fffff984 */ /* 0x000fe20000000800 */
[----:B------:R2:W-:Y:S06]  /*5610*/  MEMBAR.ALL.CTA ;  /* 0x0000000000007992 */ /* 0x0005ec0000008000 */
[----:B--2---:R-:W2:Y:S01]  /*5620*/  FENCE.VIEW.ASYNC.S ;  /* 0x00000000000073c6 */ /* 0x004ea20000000000 */
[----:B------:R-:W1:Y:S08]  /*5630*/  @!P1 LDC R14, c[0x0][0xb20] ;  /* 0x0002c800ff0e9b82 */ /* 0x000e700000000800 */
[----:B------:R-:W1:Y:S01]  /*5640*/  @!P1 LDC R9, c[0x0][0xb0c] ;  /* 0x0002c300ff099b82 */ /* 0x000e620000000800 */
[----:B--2---:R-:W-:Y:S01]  /*5650*/  SYNCS.ARRIVE.TRANS64.RED.A1T0 RZ, [UR4], RZ ;  /* 0x000000ffffff79a7 */ /* 0x004fe20008100404 */
[----:B------:R2:W5:Y:S01]  /*5660*/  LDL R17, [R0] ;  /* 0x0000000000117983 */ /* 0x0005620000100800 */
[----:B---3--:R-:W-:Y:S04]  /*5670*/  LOP3.LUT P4, RZ, R38, 0x1, RZ, 0xc0, !PT ;  /* 0x0000000126ff7812 */ /* 0x008fe8000788c0ff */
[----:B------:R-:W-:Y:S09]  /*5680*/  P2R R78, PR, RZ, 0x10 ;  /* 0x00000010ff4e7803 */ /* 0x000ff20000000000 */
[----:B------:R-:W-:Y:S02]  /*5690*/  @P4 MOV R31, R36 ;  /* 0x00000024001f4202 */ /* 0x000fe40000000f00 */
[----:B------:R-:W-:Y:S01]  /*56a0*/  @P4 LOP3.LUT R29, R37, 0xffff, RZ, 0xc0, !PT ;  /* 0x0000ffff251d4812 */ /* 0x000fe200078ec0ff */
[----:B--2-4-:R-:W-:Y:S06]  /*56b0*/  @!P0 BRA `(.L_x_90) ;  /* 0x0000000000a48947 */ /* 0x014fec0003800000 */
[----:B------:R-:W-:Y:S01]  /*56c0*/  IMAD.HI.U32 R20, R66, R25, RZ ;  /* 0x0000001942147227 */ /* 0x000fe200078e00ff */
[----:B------:R-:W-:Y:S02]  /*56d0*/  ISETP.NE.AND P0, PT, R24, 0x1, PT ;  /* 0x000000011800780c */ /* 0x000fe40003f05270 */
[----:B------:R-:W-:Y:S01]  /*56e0*/  ISETP.NE.AND P2, PT, R26, 0x1, PT ;  /* 0x000000011a00780c */ /* 0x000fe20003f45270 */
[-C--:B------:R-:W-:Y:S01]  /*56f0*/  IMAD.HI.U32 R16, R67, R56.reuse, RZ ;  /* 0x0000003843107227 */ /* 0x080fe200078e00ff */
[----:B------:R-:W-:Y:S02]  /*5700*/  SHF.R.U32.HI R21, RZ, R65, R20 ;  /* 0x00000041ff157219 */ /* 0x000fe40000011614 */
[----:B------:R-:W-:Y:S01]  /*5710*/  ISETP.NE.AND P3, PT, R28, 0x1, PT ;  /* 0x000000011c00780c */ /* 0x000fe20003f65270 */
[----:B------:R-:W-:Y:S01]  /*5720*/  IMAD.HI.U32 R40, R29, R25, RZ ;  /* 0x000000191d287227 */ /* 0x000fe200078e00ff */
[----:B------:R-:W-:Y:S02]  /*5730*/  SHF.R.U32.HI R16, RZ, R57, R16 ;  /* 0x00000039ff107219 */ /* 0x000fe40000011610 */
[----:B------:R-:W-:Y:S01]  /*5740*/  SEL R3, R66, R21, !P0 ;  /* 0x0000001542037207 */ /* 0x000fe20004000000 */
[----:B------:R-:W-:Y:S01]  /*5750*/  IMAD.HI.U32 R34, R31, R56, RZ ;  /* 0x000000381f227227 */ /* 0x000fe200078e00ff */
[----:B------:R-:W-:Y:S03]  /*5760*/  SEL R7, R67, R16, !P3 ;  /* 0x0000001043077207 */ /* 0x000fe60005800000 */
[-C--:B------:R-:W-:Y:S01]  /*5770*/  IMAD.HI.U32 R16, R3, R22.reuse, RZ ;  /* 0x0000001603107227 */ /* 0x080fe200078e00ff */
[----:B------:R-:W-:Y:S03]  /*5780*/  SHF.R.U32.HI R34, RZ, R57, R34 ;  /* 0x00000039ff227219 */ /* 0x000fe60000011622 */
[----:B------:R-:W-:Y:S01]  /*5790*/  IMAD.HI.U32 R20, R7, R22, RZ ;  /* 0x0000001607147227 */ /* 0x000fe200078e00ff */
[----:B------:R-:W-:Y:S02]  /*57a0*/  @P2 SHF.R.U32.HI R3, RZ, R23, R16 ;  /* 0x00000017ff032219 */ /* 0x000fe40000011610 */
[----:B------:R-:W-:Y:S02]  /*57b0*/  SHF.R.U32.HI R16, RZ, R65, R40 ;  /* 0x00000041ff107219 */ /* 0x000fe40000011628 */
[----:B------:R-:W-:Y:S01]  /*57c0*/  @P2 SHF.R.U32.HI R7, RZ, R23, R20 ;  /* 0x00000017ff072219 */ /* 0x000fe20000011614 */
[C---:B------:R-:W-:Y:S01]  /*57d0*/  IMAD R2, R26.reuse, R3, RZ ;  /* 0x000000031a027224 */ /* 0x040fe200078e02ff */
[----:B------:R-:W-:Y:S02]  /*57e0*/  SEL R5, R29, R16, !P0 ;  /* 0x000000101d057207 */ /* 0x000fe40004000000 */
[----:B------:R-:W-:Y:S01]  /*57f0*/  SEL R3, R31, R34, !P3 ;  /* 0x000000221f037207 */ /* 0x000fe20005800000 */
[----:B------:R-:W-:Y:S01]  /*5800*/  IMAD R4, R26, R7, RZ ;  /* 0x000000071a047224 */ /* 0x000fe200078e02ff */
[C---:B------:R-:W-:Y:S01]  /*5810*/  ISETP.GE.AND P0, PT, R5.reuse, R2, PT ;  /* 0x000000020500720c */ /* 0x040fe20003f06270 */
[----:B------:R-:W-:Y:S03]  /*5820*/  IMAD.HI.U32 R6, R5, R22, RZ ;  /* 0x0000001605067227 */ /* 0x000fe600078e00ff */
[----:B------:R-:W-:Y:S01]  /*5830*/  ISETP.GE.OR P0, PT, R3, R4, P0 ;  /* 0x000000040300720c */ /* 0x000fe20000706670 */
[----:B------:R-:W-:Y:S01]  /*5840*/  IMAD.MOV R4, RZ, RZ, -R3 ;  /* 0x000000ffff047224 */ /* 0x000fe200078e0a03 */
[-C--:B------:R-:W-:Y:S03]  /*5850*/  SHF.R.U32.HI R6, RZ, R23.reuse, R6 ;  /* 0x00000017ff067219 */ /* 0x080fe60000011606 */
[----:B------:R-:W-:Y:S01]  /*5860*/  IMAD R31, R28, R4, R31 ;  /* 0x000000041c1f7224 */ /* 0x000fe200078e021f */
[----:B------:R-:W-:Y:S05]  /*5870*/  SEL R15, R5, R6, !P2 ;  /* 0x00000006050f7207 */ /* 0x000fea0005000000 */
[----:B------:R-:W-:Y:S02]  /*5880*/  IMAD.MOV R6, RZ, RZ, -R15 ;  /* 0x000000ffff067224 */ /* 0x000fe400078e0a0f */
[C---:B------:R-:W-:Y:S04]  /*5890*/  @!P0 IMAD.HI.U32 R2, R3.reuse, R22, RZ ;  /* 0x0000001603028227 */ /* 0x040fe800078e00ff */
[----:B------:R-:W-:Y:S01]  /*58a0*/  IMAD R6, R26, R6, R5 ;  /* 0x000000061a067224 */ /* 0x000fe200078e0205 */
[----:B------:R-:W-:Y:S04]  /*58b0*/  @!P0 SHF.R.U32.HI R2, RZ, R23, R2 ;  /* 0x00000017ff028219 */ /* 0x000fe80000011602 */
[----:B------:R-:W-:Y:S02]  /*58c0*/  @!P0 SEL R0, R3, R2, !P2 ;  /* 0x0000000203008207 */ /* 0x000fe40005000000 */
[----:B------:R-:W-:Y:S02]  /*58d0*/  IADD3 R2, PT, PT, -R5, RZ, RZ ;  /* 0x000000ff05027210 */ /* 0x000fe40007ffe1ff */
[----:B------:R-:W-:Y:S01]  /*58e0*/  @!P0 IADD3 R8, PT, PT, R15, -R0, RZ ;  /* 0x800000000f088210 */ /* 0x000fe20007ffe0ff */
[----:B------:R-:W-:Y:S02]  /*58f0*/  @!P0 IMAD R0, R7, R6, R0 ;  /* 0x0000000607008224 */ /* 0x000fe400078e0200 */
[----:B------:R-:W-:Y:S02]  /*5900*/  IMAD R29, R24, R2, R29 ;  /* 0x00000002181d7224 */ /* 0x000fe400078e021d */
[----:B------:R-:W-:Y:S02]  /*5910*/  @!P0 IMAD R5, R8, R26, R3 ;  /* 0x0000001a08058224 */ /* 0x000fe400078e0203 */
[----:B------:R-:W-:Y:S04]  /*5920*/  @!P0 IMAD.MOV.U32 R3, RZ, RZ, R0 ;  /* 0x000000ffff038224 */ /* 0x000fe800078e0000 */
[----:B------:R-:W-:Y:S02]  /*5930*/  IMAD R31, R3, R28, R31 ;  /* 0x0000001c031f7224 */ /* 0x000fe400078e021f */
[----:B------:R-:W-:Y:S07]  /*5940*/  IMAD R29, R5, R24, R29 ;  /* 0x00000018051d7224 */ /* 0x000fee00078e021d */
.L_x_90:
[----:B-1----:R-:W-:Y:S01]  /*5950*/  @!P1 ISETP.NE.AND P0, PT, R10, 0x1, PT ;  /* 0x000000010a00980c */ /* 0x002fe20003f05270 */
[----:B------:R-:W-:Y:S01]  /*5960*/  @!P1 IMAD.HI.U32 R0, R31, R12, RZ ;  /* 0x0000000c1f009227 */ /* 0x000fe200078e00ff */
[----:B------:R-:W-:Y:S01]  /*5970*/  @!P1 ISETP.NE.AND P2, PT, R9, 0x1, PT ;  /* 0x000000010900980c */ /* 0x000fe20003f45270 */
[----:B------:R-:W-:Y:S01]  /*5980*/  ULOP3.LUT UP0, URZ, UR55, 0x1b0, URZ, 0xc0, !UPT ;  /* 0x000001b037ff7892 */ /* 0x000fe2000f80c0ff */
[----:B------:R-:W-:Y:S01]  /*5990*/  @P4 SHF.R.U32.HI R36, RZ, 0x10, R37 ;  /* 0x00000010ff244819 */ /* 0x000fe20000011625 */
[----:B------:R-:W-:Y:S01]  /*59a0*/  @!P1 IMAD.HI.U32 R3, R29, R11, RZ ;  /* 0x0000000b1d039227 */ /* 0x000fe200078e00ff */
[----:B------:R-:W-:Y:S02]  /*59b0*/  @!P1 SHF.R.U32.HI R0, RZ, R13, R0 ;  /* 0x0000000dff009219 */ /* 0x000fe40000011600 */
[----:B------:R-:W-:Y:S02]  /*59c0*/  R2UR UR41, R18 ;  /* 0x00000000122972ca */ /* 0x000fe400000e0000 */
[----:B------:R-:W-:Y:S02]  /*59d0*/  @!P1 SHF.R.U32.HI R2, RZ, R14, R3 ;  /* 0x0000000eff029219 */ /* 0x000fe40000011603 */
[----:B------:R-:W-:Y:S02]  /*59e0*/  @!P1 SEL R3, R31, R0, !P2 ;  /* 0x000000001f039207 */ /* 0x000fe40005000000 */
[----:B------:R-:W-:Y:S02]  /*59f0*/  @!P1 SEL R2, R29, R2, !P0 ;  /* 0x000000021d029207 */ /* 0x000fe40004000000 */
[----:B------:R-:W-:Y:S03]  /*5a00*/  @P4 R2UR UR51, R36 ;  /* 0x00000000243342ca */ /* 0x000fe600000e0000 */
[----:B------:R-:W-:Y:S02]  /*5a10*/  @!P1 IMAD.IADD R0, R2, 0x1, -R3 ;  /* 0x0000000102009824 */ /* 0x000fe400078e0a03 */
[----:B------:R-:W-:Y:S01]  /*5a20*/  @!P1 IMAD.IADD R2, R3, 0x1, -R2 ;  /* 0x0000000103029824 */ /* 0x000fe200078e0a02 */
[----:B------:R-:W-:Y:S01]  /*5a30*/  USHF.L.U32 UR41, UR41, 0x6, URZ ;  /* 0x0000000629297899 */ /* 0x000fe200080006ff */
[----:B------:R-:W-:Y:S02]  /*5a40*/  @!P1 IMAD R31, R0, R9, R31 ;  /* 0x00000009001f9224 */ /* 0x000fe400078e021f */
[----:B------:R-:W-:Y:S01]  /*5a50*/  @!P1 IMAD R29, R2, R10, R29 ;  /* 0x0000000a021d9224 */ /* 0x000fe200078e021d */
[----:B------:R-:W-:Y:S08]  /*5a60*/  BRA.U !UP0, `(.L_x_91) ;  /* 0x00000001087c7547 */ /* 0x000ff0000b800000 */
[----:B------:R-:W1:Y:S01]  /*5a70*/  LDCU.64 UR8, c[0x4][0x80] ;  /* 0x01001000ff0877ac */ /* 0x000e620008000a00 */
[----:B------:R-:W-:Y:S01]  /*5a80*/  MOV R2, 0x0 ;  /* 0x0000000000027802 */ /* 0x000fe20000000f00 */
[----:B------:R-:W-:Y:S02]  /*5a90*/  HFMA2 R12, -RZ, RZ, 0, 5.9604644775390625e-08 ;  /* 0x00000001ff0c7431 */ /* 0x000fe400000001ff */
[----:B------:R-:W-:Y:S01]  /*5aa0*/  IMAD.MOV.U32 R8, RZ, RZ, 0x70 ;  /* 0x00000070ff087424 */ /* 0x000fe200078e00ff */
[----:B------:R2:W3:Y:S01]  /*5ab0*/  LDC.64 R14, c[0x4][R2] ;  /* 0x01000000020e7b82 */ /* 0x0004e20000000a00 */
[----:B------:R-:W4:Y:S01]  /*5ac0*/  LDCU.64 UR6, c[0x4][0x88] ;  /* 0x01001100ff0677ac */ /* 0x000f220008000a00 */
[----:B------:R-:W-:Y:S01]  /*5ad0*/  IMAD.MOV.U32 R13, RZ, RZ, RZ ;  /* 0x000000ffff0d7224 */ /* 0x000fe200078e00ff */
[----:B------:R-:W2:Y:S01]  /*5ae0*/  LDCU.64 UR4, c[0x4][0x8] ;  /* 0x01000100ff0477ac */ /* 0x000ea20008000a00 */
[----:B-1----:R-:W-:Y:S01]  /*5af0*/  MOV R5, UR9 ;  /* 0x0000000900057c02 */ /* 0x002fe20008000f00 */
[----:B------:R-:W-:Y:S01]  /*5b00*/  IMAD.U32 R4, RZ, RZ, UR8 ;  /* 0x00000008ff047e24 */ /* 0x000fe2000f8e00ff */
[----:B----4-:R-:W-:Y:S01]  /*5b10*/  MOV R7, UR7 ;  /* 0x0000000700077c02 */ /* 0x010fe20008000f00 */
[----:B------:R-:W-:Y:S01]  /*5b20*/  IMAD.U32 R6, RZ, RZ, UR6 ;  /* 0x00000006ff067e24 */ /* 0x000fe2000f8e00ff */
[----:B--2---:R-:W-:Y:S01]  /*5b30*/  MOV R11, UR5 ;  /* 0x00000005000b7c02 */ /* 0x004fe20008000f00 */
[----:B------:R-:W-:Y:S02]  /*5b40*/  IMAD.U32 R10, RZ, RZ, UR4 ;  /* 0x00000004ff0a7e24 */ /* 0x000fe4000f8e00ff */
[----:B------:R-:W-:Y:S07]  /*5b50*/  LEPC R20, `(.L_x_92) ;  /* 0x000000001014794e */ /* 0x000fee0000000000 */
[----:B---3-5:R-:W-:Y:S05]  /*5b60*/  CALL.ABS.NOINC R14 ;  /* 0x000000000e007343 */ /* 0x028fea0003c00000 */
.L_x_92:
[----:B------:R-:W1:Y:S01]  /*5b70*/  LDCU.64 UR8, c[0x4][0x80] ;  /* 0x01001000ff0877ac */ /* 0x000e620008000a00 */
[----:B------:R-:W2:Y:S01]  /*5b80*/  LDC.64 R2, c[0x4][R2] ;  /* 0x0100000002027b82 */ /* 0x000ea20000000a00 */
[----:B------:R-:W-:Y:S02]  /*5b90*/  HFMA2 R12, -RZ, RZ, 0, 5.9604644775390625e-08 ;  /* 0x00000001ff0c7431 */ /* 0x000fe400000001ff */
[----:B------:R-:W-:Y:S02]  /*5ba0*/  IMAD.MOV.U32 R8, RZ, RZ, 0x70 ;  /* 0x00000070ff087424 */ /* 0x000fe400078e00ff */
[----:B------:R-:W-:Y:S01]  /*5bb0*/  IMAD.MOV.U32 R13, RZ, RZ, RZ ;  /* 0x000000ffff0d7224 */ /* 0x000fe200078e00ff */
[----:B------:R-:W3:Y:S01]  /*5bc0*/  LDCU.64 UR6, c[0x4][0x88] ;  /* 0x01001100ff0677ac */ /* 0x000ee20008000a00 */
[----:B------:R-:W4:Y:S01]  /*5bd0*/  LDCU.64 UR4, c[0x4][0x8] ;  /* 0x01000100ff0477ac */ /* 0x000f220008000a00 */
[----:B-1----:R-:W-:Y:S02]  /*5be0*/  MOV R4, UR8 ;  /* 0x0000000800047c02 */ /* 0x002fe40008000f00 */
[----:B------:R-:W-:Y:S02]  /*5bf0*/  MOV R5, UR9 ;  /* 0x0000000900057c02 */ /* 0x000fe40008000f00 */
[----:B---3--:R-:W-:Y:S01]  /*5c00*/  MOV R7, UR7 ;  /* 0x0000000700077c02 */ /* 0x008fe20008000f00 */
[----:B------:R-:W-:Y:S01]  /*5c10*/  IMAD.U32 R6, RZ, RZ, UR6 ;  /* 0x00000006ff067e24 */ /* 0x000fe2000f8e00ff */
[----:B----4-:R-:W-:Y:S01]  /*5c20*/  MOV R11, UR5 ;  /* 0x00000005000b7c02 */ /* 0x010fe20008000f00 */
[----:B------:R-:W-:Y:S02]  /*5c30*/  IMAD.U32 R10, RZ, RZ, UR4 ;  /* 0x00000004ff0a7e24 */ /* 0x000fe4000f8e00ff */
[----:B------:R-:W-:Y:S07]  /*5c40*/  LEPC R20, `(.L_x_91) ;  /* 0x000000001014794e */ /* 0x000fee0000000000 */
[----:B--2---:R-:W-:Y:S05]  /*5c50*/  CALL.ABS.NOINC R2 ;  /* 0x0000000002007343 */ /* 0x004fea0003c00000 */
.L_x_91:
[----:B------:R-:W-:Y:S01]  /*5c60*/  ISETP.NE.U32.AND P4, PT, R54, RZ, PT ;  /* 0x000000ff3600720c */ /* 0x000fe20003f85070 */
[----:B------:R-:W-:Y:S01]  /*5c70*/  UISETP.NE.AND UP2, UPT, UR56, URZ, UPT ;  /* 0x000000ff3800728c */ /* 0x000fe2000bf45270 */
[----:B------:R-:W-:Y:S01]  /*5c80*/  ISETP.NE.U32.AND P2, PT, RZ, UR36, PT ;  /* 0x00000024ff007c0c */ /* 0x000fe2000bf45070 */
[----:B------:R-:W-:Y:S01]  /*5c90*/  UISETP.NE.U32.AND UP1, UPT, UR38, URZ, UPT ;  /* 0x000000ff2600728c */ /* 0x000fe2000bf25070 */
[----:B------:R-:W-:Y:S01]  /*5ca0*/  ISETP.NE.AND.EX P4, PT, R55, RZ, PT, P4 ;  /* 0x000000ff3700720c */ /* 0x000fe20003f85340 */
[----:B------:R-:W-:Y:S01]  /*5cb0*/  UPLOP3.LUT UP0, UPT, UPT, UPT, UPT, 0x40, 0x4 ;  /* 0x000000000004789c */ /* 0x000fe20003f0e870 */
[----:B------:R-:W-:Y:S01]  /*5cc0*/  ISETP.NE.AND.EX P2, PT, RZ, UR37, PT, P2 ;  /* 0x00000025ff007c0c */ /* 0x000fe2000bf45320 */
[----:B------:R-:W-:Y:S01]  /*5cd0*/  UISETP.NE.AND.EX UP1, UPT, UR39, URZ, UPT, UP1 ;  /* 0x000000ff2700728c */ /* 0x000fe2000bf25310 */
[----:B------:R-:W-:Y:S04]  /*5ce0*/  PLOP3.LUT P1, PT, PT, PT, UP2, 0x80, 0x8 ;  /* 0x000000000008781c */ /* 0x000fe80003f2f028 */
[----:B------:R-:W-:Y:S06]  /*5cf0*/  @UP2 UPLOP3.LUT UP0, UPT, UPT, UPT, UP1, 0x80, 0x8 ;  /* 0x000000000008289c */ /* 0x000fec0003f0f010 */
[----:B------:R-:W-:Y:S01]  /*5d00*/  PLOP3.LUT P0, PT, PT, PT, UP0, 0x80, 0x8 ;  /* 0x000000000008781c */ /* 0x000fe20003f0f008 */
[----:B------:R-:W-:Y:S01]  /*5d10*/  @!UPT UIADD3 URZ, UPT, UPT, URZ, URZ, URZ ;  /* 0x000000fffffff290 */ /* 0x000fe2000fffe0ff */
[----:B------:R-:W-:Y:S11]  /*5d20*/  BRA.U !UP1, `(.L_x_93) ;  /* 0x0000000109387547 */ /* 0x000ff6000b800000 */
[----:B------:R-:W-:Y:S01]  /*5d30*/  UISETP.NE.U32.AND UP0, UPT, UR36, URZ, UPT ;  /* 0x000000ff2400728c */ /* 0x000fe2000bf05070 */
[----:B------:R-:W-:Y:S02]  /*5d40*/  HFMA2 R0, -RZ, RZ, 0, 5.9604644775390625e-08 ;  /* 0x00000001ff007431 */ /* 0x000fe400000001ff */
[----:B------:R-:W-:Y:S01]  /*5d50*/  IMAD.MOV.U32 R63, RZ, RZ, 0x1 ;  /* 0x00000001ff3f7424 */ /* 0x000fe200078e00ff */
[----:B------:R-:W-:Y:S06]  /*5d60*/  UISETP.NE.AND.EX UP0, UPT, UR37, URZ, UPT, UP0 ;  /* 0x000000ff2500728c */ /* 0x000fec000bf05300 */
[----:B------:R-:W-:Y:S05]  /*5d70*/  PLOP3.LUT P3, PT, PT, PT, UP0, 0x80, 0x8 ;  /* 0x000000000008781c */ /* 0x000fea0003f6f008 */
[----:B------:R-:W1:Y:S01]  /*5d80*/  @UP0 LDCU.64 UR6, c[0x0][0x888] ;  /* 0x00011100ff0607ac */ /* 0x000e620008000a00 */
[----:B------:R-:W-:Y:S07]  /*5d90*/  @UP0 UIMAD UR4, UR60, UR38, URZ ;  /* 0x000000263c0402a4 */ /* 0x000fee000f8e02ff */
[----:B------:R-:W-:Y:S01]  /*5da0*/  @!P3 PRMT R63, R0, 0x7610, R63 ;  /* 0x00007610003fb816 */ /* 0x000fe2000000003f */
[----:B-1----:R-:W-:Y:S03]  /*5db0*/  @UP0 UIMAD.WIDE UR6, UR4, 0x4, UR6 ;  /* 0x00000004040608a5 */ /* 0x002fe6000f8e0206 */
[----:B------:R-:W1:Y:S03]  /*5dc0*/  @!UP0 LDCU UR4, c[0x0][0x880] ;  /* 0x00011000ff0487ac */ /* 0x000e660008000800 */
[----:B------:R-:W-:Y:S01]  /*5dd0*/  IMAD.U32 R2, RZ, RZ, UR6 ;  /* 0x00000006ff027e24 */ /* 0x000fe2000f8e00ff */
[----:B------:R-:W-:Y:S05]  /*5de0*/  MOV R3, UR7 ;  /* 0x0000000700037c02 */ /* 0x000fea0008000f00 */
[----:B-----5:R2:W5:Y:S02]  /*5df0*/  @P3 LDG.E R35, desc[UR48][R2.64] ;  /* 0x0000003002233981 */ /* 0x020564000c1e1900 */
[----:B-12---:R-:W-:Y:S02]  /*5e00*/  @!P3 IMAD.U32 R35, RZ, RZ, UR4 ;  /* 0x00000004ff23be24 */ /* 0x006fe4000f8e00ff */
.L_x_93:
[----:B------:R-:W-:Y:S05]  /*5e10*/  @!P4 BRA `(.L_x_94) ;  /* 0x000000000020c947 */ /* 0x000fea0003800000 */
[----:B------:R-:W-:Y:S04]  /*5e20*/  ISETP.NE.U32.AND P3, PT, R52, RZ, PT ;  /* 0x000000ff3400720c */ /* 0x000fe80003f65070 */
[----:B------:R-:W-:Y:S11]  /*5e30*/  ISETP.NE.AND.EX P3, PT, R53, RZ, PT, P3 ;  /* 0x000000ff3500720c */ /* 0x000ff60003f65330 */
[----:B------:R-:W-:Y:S02]  /*5e40*/  @!UPT UIADD3 URZ, UPT, UPT, URZ, URZ, URZ ;  /* 0x000000fffffff290 */ /* 0x000fe4000fffe0ff */
[----:B------:R-:W1:Y:S01]  /*5e50*/  @P3 LDC.64 R2, c[0x0][0x8a8] ;  /* 0x00022a00ff023b82 */ /* 0x000e620000000a00 */
[----:B------:R-:W-:Y:S04]  /*5e60*/  @P3 IMAD R0, R54, UR60, RZ ;  /* 0x0000003c36003c24 */ /* 0x000fe8000f8e02ff */
[----:B-1----:R-:W-:Y:S05]  /*5e70*/  @P3 IMAD.WIDE R2, R0, 0x4, R2 ;  /* 0x0000000400023825 */ /* 0x002fea00078e0202 */
[----:B-----5:R1:W5:Y:S02]  /*5e80*/  @P3 LDG.E R33, desc[UR48][R2.64] ;  /* 0x0000003002213981 */ /* 0x020364000c1e1900 */
[----:B-1----:R-:W2:Y:S02]  /*5e90*/  @!P3 LDC R33, c[0x0][0x8a0] ;  /* 0x00022800ff21bb82 */ /* 0x002ea40000000800 */
.L_x_94:
[----:B-----5:R-:W-:Y:S01]  /*5ea0*/  FSETP.NEU.AND P3, PT, R35, RZ, PT ;  /* 0x000000ff2300720b */ /* 0x020fe20003f6d000 */
[----:B------:R-:W-:Y:S01]  /*5eb0*/  ULOP3.LUT UR4, UR54, 0x1, URZ, 0x3c, !UPT ;  /* 0x0000000136047892 */ /* 0x000fe2000f8e3cff */
[----:B------:R-:W-:Y:S01]  /*5ec0*/  SEL R5, RZ, 0xffffffff, P2 ;  /* 0xffffffffff057807 */ /* 0x000fe20001000000 */
[----:B------:R-:W-:Y:S01]  /*5ed0*/  IMAD.SHL.U32 R81, R19, 0x40, RZ ;  /* 0x0000004013517824 */ /* 0x000fe200078e00ff */
[----:B------:R-:W-:Y:S01]  /*5ee0*/  @P1 LOP3.LUT P2, RZ, R63, 0xff, RZ, 0xc0, !PT ;  /* 0x000000ff3fff1812 */ /* 0x000fe2000784c0ff */
[----:B------:R-:W-:Y:S01]  /*5ef0*/  BSSY B1, `(.L_x_95) ;  /* 0x0000044000017945 */ /* 0x000fe20003800000 */
[----:B------:R-:W-:Y:S01]  /*5f00*/  @P1 SEL R2, RZ, 0xffffffff, P3 ;  /* 0xffffffffff021807 */ /* 0x000fe20001800000 */
[----:B------:R-:W-:Y:S01]  /*5f10*/  IMAD.U32 R39, RZ, RZ, UR4 ;  /* 0x00000004ff277e24 */ /* 0x000fe2000f8e00ff */
[----:B------:R-:W-:Y:S01]  /*5f20*/  LEA R84, R30, UR50, 0x3 ;  /* 0x000000321e547c11 */ /* 0x000fe2000f8e18ff */
[----:B------:R-:W-:Y:S01]  /*5f30*/  IMAD.HI.U32 R7, R81, R61, RZ ;  /* 0x0000003d51077227 */ /* 0x000fe200078e00ff */
[----:B------:R-:W-:Y:S02]  /*5f40*/  @P0 SEL R2, R5, R2, !P2 ;  /* 0x0000000205020207 */ /* 0x000fe40005000000 */
[----:B------:R-:W-:Y:S01]  /*5f50*/  SHF.L.U32 R3, R73, 0x1f, RZ ;  /* 0x0000001f49037819 */ /* 0x000fe200000006ff */
[----:B------:R-:W-:Y:S01]  /*5f60*/  IMAD.MOV.U32 R86, RZ, RZ, 0x1 ;  /* 0x00000001ff567424 */ /* 0x000fe200078e00ff */
[----:B------:R-:W-:Y:S01]  /*5f70*/  @P1 LOP3.LUT R2, R2, 0x1, RZ, 0xc0, !PT ;  /* 0x0000000102021812 */ /* 0x000fe200078ec0ff */
[----:B------:R-:W-:Y:S01]  /*5f80*/  IMAD.IADD R34, R32, 0x1, R17 ;  /* 0x0000000120227824 */ /* 0x000fe200078e0211 */
[----:B------:R-:W-:Y:S01]  /*5f90*/  ISETP.NE.AND P2, PT, R60, 0x1, PT ;  /* 0x000000013c00780c */ /* 0x000fe20003f45270 */
[----:B------:R-:W-:Y:S01]  /*5fa0*/  IMAD.U32 R85, RZ, RZ, UR57 ;  /* 0x00000039ff557e24 */ /* 0x000fe2000f8e00ff */
[----:B------:R-:W-:Y:S01]  /*5fb0*/  ISETP.NE.U32.OR P5, PT, R2, 0x1, !P1 ;  /* 0x000000010200780c */ /* 0x000fe20004fa5470 */
[----:B------:R-:W-:Y:S01]  /*5fc0*/  IMAD.U32 R2, RZ, RZ, UR57 ;  /* 0x00000039ff027e24 */ /* 0x000fe2000f8e00ff */
[----:B------:R-:W-:Y:S02]  /*5fd0*/  ISETP.NE.AND P4, PT, R59, 0x1, PT ;  /* 0x000000013b00780c */ /* 0x000fe40003f85270 */
[----:B------:R-:W-:Y:S02]  /*5fe0*/  CS2R R50, SRZ ;  /* 0x0000000000327805 */ /* 0x000fe4000001ff00 */
[----:B------:R-:W-:Y:S02]  /*5ff0*/  P2R R83, PR, RZ, 0x20 ;  /* 0x00000020ff537803 */ /* 0x000fe40000000000 */
[----:B------:R-:W-:Y:S02]  /*6000*/  CS2R R48, SRZ ;  /* 0x0000000000307805 */ /* 0x000fe4000001ff00 */
[----:B------:R-:W-:Y:S02]  /*6010*/  LEA R0, R2, UR50, 0x3 ;  /* 0x0000003202007c11 */ /* 0x000fe4000f8e18ff */
[----:B------:R-:W-:Y:S02]  /*6020*/  CS2R R42, SRZ ;  /* 0x00000000002a7805 */ /* 0x000fe4000001ff00 */
[----:B------:R-:W-:Y:S02]  /*6030*/  SHF.R.U32.HI R2, RZ, R58, R7 ;  /* 0x0000003aff027219 */ /* 0x000fe40000011607 */
[----:B------:R-:W-:Y:S02]  /*6040*/  CS2R R40, SRZ ;  /* 0x0000000000287805 */ /* 0x000fe4000001ff00 */
[----:B------:R-:W-:Y:S02]  /*6050*/  SEL R79, R81, R2, !P2 ;  /* 0x00000002514f7207 */ /* 0x000fe40005000000 */
[----:B------:R-:W-:Y:S02]  /*6060*/  @P5 SHF.L.U32 R9, R39, 0x1f, RZ ;  /* 0x0000001f27095819 */ /* 0x000fe400000006ff */
[----:B------:R-:W-:Y:S01]  /*6070*/  PLOP3.LUT P2, PT, PT, PT, UP1, 0x80, 0x8 ;  /* 0x000000000008781c */ /* 0x000fe20003f4f018 */
[----:B------:R-:W-:Y:S01]  /*6080*/  IMAD.HI.U32 R80, R79, UR46, RZ ;  /* 0x0000002e4f507c27 */ /* 0x000fe2000f8e00ff */
[----:B------:R-:W1:Y:S02]  /*6090*/  @P5 SYNCS.PHASECHK.TRANS64.TRYWAIT P1, [R0+URZ+0xd0], R9 ;  /* 0x0000d009000055a7 */ /* 0x000e6400080211ff */
[----:B------:R-:W-:Y:S02]  /*60a0*/  SEL R2, RZ, 0xffffffff, P3 ;  /* 0xffffffffff027807 */ /* 0x000fe40001800000 */
[----:B------:R-:W-:Y:S02]  /*60b0*/  LOP3.LUT P3, R82, R63, 0xff, RZ, 0xc0, !PT ;  /* 0x000000ff3f527812 */ /* 0x000fe4000786c0ff */
[----:B------:R-:W-:Y:S04]  /*60c0*/  SHF.R.U32.HI R80, RZ, UR47, R80 ;  /* 0x0000002fff507c19 */ /* 0x000fe80008011650 */
[----:B------:R-:W-:Y:S02]  /*60d0*/  SEL R80, R79, R80, !P4 ;  /* 0x000000504f507207 */ /* 0x000fe40006000000 */
[----:B------:R-:W-:Y:S01]  /*60e0*/  @P2 SEL R2, R5, R2, !P3 ;  /* 0x0000000205022207 */ /* 0x000fe20005800000 */
[----:B------:R-:W-:Y:S02]  /*60f0*/  IMAD.MOV R5, RZ, RZ, -R79 ;  /* 0x000000ffff057224 */ /* 0x000fe400078e0a4f */
[----:B------:R-:W-:Y:S01]  /*6100*/  IMAD.MOV R4, RZ, RZ, -R80 ;  /* 0x000000ffff047224 */ /* 0x000fe200078e0a50 */
[----:B------:R3:W4:Y:S01]  /*6110*/  SYNCS.PHASECHK.TRANS64.TRYWAIT P0, [R84+URZ+0x120], R3 ;  /* 0x00012003540075a7 */ /* 0x00072200080011ff */
[----:B------:R-:W-:Y:S01]  /*6120*/  LOP3.LUT R2, R2, 0x1, RZ, 0xc0, !PT ;  /* 0x0000000102027812 */ /* 0x000fe200078ec0ff */
[----:B------:R-:W-:Y:S02]  /*6130*/  IMAD R81, R60, R5, R81 ;  /* 0x000000053c517224 */ /* 0x000fe400078e0251 */
[----:B------:R-:W-:Y:S01]  /*6140*/  IMAD R79, R59, R4, R79 ;  /* 0x000000043b4f7224 */ /* 0x000fe200078e024f */
[----:B------:R-:W-:Y:S04]  /*6150*/  ISETP.NE.U32.AND P2, PT, R2, 0x1, PT ;  /* 0x000000010200780c */ /* 0x000fe80003f45070 */
[----:B------:R-:W-:Y:S02]  /*6160*/  P2R R87, PR, RZ, 0x4 ;  /* 0x00000004ff577803 */ /* 0x000fe40000000000 */
[----:B-1----:R-:W-:Y:S01]  /*6170*/  @P5 SEL R86, RZ, 0x1, !P1 ;  /* 0x00000001ff565807 */ /* 0x002fe20004800000 */
[----:B---3--:R-:W-:Y:S06]  /*6180*/  @!P5 BRA `(.L_x_96) ;  /* 0x000000000068d947 */ /* 0x008fec0003800000 */
[----:B------:R-:W-:Y:S01]  /*6190*/  HFMA2 R43, -RZ, RZ, 0, 0 ;  /* 0x00000000ff2b7431 */ /* 0x000fe200000001ff */
[----:B------:R-:W-:Y:S01]  /*61a0*/  ISETP.NE.AND P1, PT, R86, RZ, PT ;  /* 0x000000ff5600720c */ /* 0x000fe20003f25270 */
[----:B------:R-:W-:Y:S01]  /*61b0*/  IMAD.U32 R5, RZ, RZ, UR57 ;  /* 0x00000039ff057e24 */ /* 0x000fe2000f8e00ff */
[----:B------:R-:W-:Y:S11]  /*61c0*/  BSSY B0, `(.L_x_97) ;  /* 0x0000005000007945 */ /* 0x000ff60003800000 */
[----:B------:R-:W-:Y:S05]  /*61d0*/  @P1 BRA `(.L_x_98) ;  /* 0x00000000000c1947 */ /* 0x000fea0003800000 */
[----:B------:R-:W-:Y:S04]  /*61e0*/  SHF.L.U32 R7, R39, 0x1f, RZ ;  /* 0x0000001f27077819 */ /* 0x000fe800000006ff */
[----:B------:R-:W1:Y:S02]  /*61f0*/  SYNCS.PHASECHK.TRANS64.TRYWAIT P1, [R0+URZ+0xd0], R7 ;  /* 0x0000d007000075a7 */ /* 0x000e6400080211ff */
[----:B-1----:R-:W-:Y:S05]  /*6200*/  @!P1 BRA `(.L_x_99) ;  /* 0x0000002000189947 */ /* 0x002fea0003800000 */
.L_x_98:
[----:B------:R-:W-:Y:S05]  /*6210*/  BSYNC B0 ;  /* 0x0000000000007941 */ /* 0x000fea0003800000 */
.L_x_97:
[----:B------:R-:W-:Y:S01]  /*6220*/  ISETP.NE.AND P1, PT, R87, RZ, PT ;  /* 0x000000ff5700720c */ /* 0x000fe20003f25270 */
[----:B------:R-:W-:Y:S01]  /*6230*/  IMAD.MOV.U32 R42, RZ, RZ, RZ ;  /* 0x000000ffff2a7224 */ /* 0x000fe200078e00ff */
[----:B------:R-:W-:Y:S02]  /*6240*/  CS2R R40, SRZ ;  /* 0x0000000000287805 */ /* 0x000fe4000001ff00 */
[----:B------:R-:W-:Y:S02]  /*6250*/  CS2R R50, SRZ ;  /* 0x0000000000327805 */ /* 0x000fe4000001ff00 */
[----:B------:R-:W-:Y:S07]  /*6260*/  CS2R R48, SRZ ;  /* 0x0000000000307805 */ /* 0x000fee000001ff00 */
[----:B-1----:R-:W-:Y:S01]  /*6270*/  @P1 IMAD R0, R5, 0x800, R74 ;  /* 0x0000080005001824 */ /* 0x002fe200078e024a */
[----:B------:R-:W-:Y:S05]  /*6280*/  @P1 WARPSYNC.ALL ;  /* 0x0000000000001948 */ /* 0x000fea0003800000 */
[----:B------:R-:W-:Y:S01]  /*6290*/  @P1 LEA R2, R0, UR50, 0x1 ;  /* 0x0000003200021c11 */ /* 0x000fe2000f8e08ff */
[----:B------:R-:W-:Y:S04]  /*62a0*/  UIADD3 UR5, UPT, UPT, UR57, 0x1, URZ ;  /* 0x0000000139057890 */ /* 0x000fe8000fffe0ff */
[----:B------:R1:W3:Y:S01]  /*62b0*/  @P1 LDSM.16.M88.4 R40, [R2+0x200] ;  /* 0x000200000228183b */ /* 0x0002e20000000200 */
[----:B------:R-:W-:Y:S01]  /*62c0*/  UISETP.NE.AND UP0, UPT, UR5, 0x3, UPT ;  /* 0x000000030500788c */ /* 0x000fe2000bf05270 */
[----:B------:R-:W-:Y:S03]  /*62d0*/  @P1 IMAD R0, R77, 0x2, R2 ;  /* 0x000000024d001824 */ /* 0x000fe600078e0202 */
[----:B------:R-:W-:Y:S02]  /*62e0*/  USEL UR4, URZ, 0x1, UP0 ;  /* 0x00000001ff047887 */ /* 0x000fe40008000000 */
[----:B------:R1:W1:Y:S01]  /*62f0*/  @P1 LDSM.16.M88.4 R48, [R0+0x200] ;  /* 0x000200000030183b */ /* 0x0002620000000200 */
[----:B------:R-:W-:Y:S03]  /*6300*/  USEL UR5, UR5, URZ, UP0 ;  /* 0x000000ff05057287 */ /* 0x000fe60008000000 */
[----:B------:R-:W-:Y:S03]  /*6310*/  LOP3.LUT R39, R39, UR4, RZ, 0x3c, !PT ;  /* 0x0000000427277c12 */ /* 0x000fe6000f8e3cff */
[----:B------:R-:W-:Y:S02]  /*6320*/  IMAD.U32 R85, RZ, RZ, UR5 ;  /* 0x00000005ff557e24 */ /* 0x000fe4000f8e00ff */
.L_x_96:
[----:B------:R-:W-:Y:S05]  /*6330*/  BSYNC B1 ;  /* 0x0000000000017941 */ /* 0x000fea0003800000 */
.L_x_95:
[----:B------:R-:W-:Y:S04]  /*6340*/  SHF.R.U32.HI R5, RZ, 0x15, R34 ;  /* 0x00000015ff057819 */ /* 0x000fe80000011622 */
[----:B------:R-:W-:Y:S01]  /*6350*/  LOP3.LUT P1, RZ, R5, 0x3, R76, 0x48, !PT ;  /* 0x0000000305ff7812 */ /* 0x000fe2000782484c */
[----:B------:R-:W-:Y:S01]  /*6360*/  @!UPT UIADD3 URZ, UPT, UPT, URZ, URZ, URZ ;  /* 0x000000fffffff290 */ /* 0x000fe2000fffe0ff */
[----:B----4-:R-:W-:Y:S11]  /*6370*/  @P0 BRA `(.L_x_100) ;  /* 0x0000000000080947 */ /* 0x010ff60003800000 */
[----:B------:R-:W4:Y:S02]  /*6380*/  SYNCS.PHASECHK.TRANS64.TRYWAIT P0, [R84+URZ+0x120], R3 ;  /* 0x00012003540075a7 */ /* 0x000f2400080011ff */
[----:B----4-:R-:W-:Y:S05]  /*6390*/  @!P0 BRA `(.L_x_101) ;  /* 0x0000001c00c88947 */ /* 0x010fea0003800000 */
.L_x_100:
[----:B------:R-:W-:Y:S05]  /*63a0*/  @!P1 BRA `(.L_x_102) ;  /* 0x0000000000409947 */ /* 0x000fea0003800000 */
[----:B------:R-:W5:Y:S01]  /*63b0*/  LDCU.64 UR8, c[0x4][0x70] ;  /* 0x01000e00ff0877ac */ /* 0x000f620008000a00 */
[----:B----4-:R-:W-:Y:S01]  /*63c0*/  MOV R3, 0x0 ;  /* 0x0000000000037802 */ /* 0x010fe20000000f00 */
[----:B------:R-:W-:Y:S02]  /*63d0*/  HFMA2 R12, -RZ, RZ, 0, 5.9604644775390625e-08 ;  /* 0x00000001ff0c7431 */ /* 0x000fe400000001ff */
[----:B------:R-:W-:Y:S02]  /*63e0*/  IMAD.MOV.U32 R8, RZ, RZ, 0x192 ;  /* 0x00000192ff087424 */ /* 0x000fe400078e00ff */
[----:B------:R-:W-:Y:S01]  /*63f0*/  IMAD.MOV.U32 R13, RZ, RZ, RZ ;  /* 0x000000ffff0d7224 */ /* 0x000fe200078e00ff */
[----:B------:R-:W4:Y:S01]  /*6400*/  LDCU.64 UR6, c[0x4][0x78] ;  /* 0x01000f00ff0677ac */ /* 0x000f220008000a00 */
[----:B-1----:R-:W1:Y:S01]  /*6410*/  LDC.64 R2, c[0x4][R3] ;  /* 0x0100000003027b82 */ /* 0x002e620000000a00 */
[----:B------:R-:W2:Y:S01]  /*6420*/  LDCU.64 UR4, c[0x4][0x10] ;  /* 0x01000200ff0477ac */ /* 0x000ea20008000a00 */
[----:B-----5:R-:W-:Y:S01]  /*6430*/  MOV R5, UR9 ;  /* 0x0000000900057c02 */ /* 0x020fe20008000f00 */
[----:B------:R-:W-:Y:S01]  /*6440*/  IMAD.U32 R4, RZ, RZ, UR8 ;  /* 0x00000008ff047e24 */ /* 0x000fe2000f8e00ff */
[----:B----4-:R-:W-:Y:S01]  /*6450*/  MOV R7, UR7 ;  /* 0x0000000700077c02 */ /* 0x010fe20008000f00 */
[----:B------:R-:W-:Y:S01]  /*6460*/  IMAD.U32 R6, RZ, RZ, UR6 ;  /* 0x00000006ff067e24 */ /* 0x000fe2000f8e00ff */
[----:B--2---:R-:W-:Y:S01]  /*6470*/  MOV R11, UR5 ;  /* 0x00000005000b7c02 */ /* 0x004fe20008000f00 */
[----:B------:R-:W-:Y:S02]  /*6480*/  IMAD.U32 R10, RZ, RZ, UR4 ;  /* 0x00000004ff0a7e24 */ /* 0x000fe4000f8e00ff */
[----:B------:R-:W-:Y:S07]  /*6490*/  LEPC R20, `(.L_x_102) ;  /* 0x000000001014794e */ /* 0x000fee0000000000 */
[----:B-1-3--:R-:W-:Y:S05]  /*64a0*/  CALL.ABS.NOINC R2 ;  /* 0x0000000002007343 */ /* 0x00afea0003c00000 */
.L_x_102:
[----:B------:R-:W-:Y:S05]  /*64b0*/  WARPSYNC.ALL ;  /* 0x0000000000007948 */ /* 0x000fea0003800000 */
[----:B------:R-:W-:Y:S01]  /*64c0*/  R2UR UR4, R34 ;  /* 0x00000000220472ca */ /* 0x000fe200000e0000 */
[--C-:B---3--:R-:W-:Y:S01]  /*64d0*/  HADD2.F32 R20, -RZ, R40.reuse.H0_H0 ;  /* 0x20000028ff147230 */ /* 0x108fe20000004100 */
[----:B------:R-:W-:Y:S01]  /*64e0*/  MOV R69, UR57 ;  /* 0x0000003900457c02 */ /* 0x000fe20008000f00 */
[----:B------:R-:W-:Y:S01]  /*64f0*/  HADD2.F32 R21, -RZ, R40.H1_H1 ;  /* 0x30000028ff157230 */ /* 0x000fe20000004100 */
[----:B------:R-:W-:Y:S01]  /*6500*/  SHF.L.U32 R88, R77, 0x1, RZ ;  /* 0x000000014d587819 */ /* 0x000fe200000006ff */
[----:B------:R-:W-:Y:S01]  /*6510*/  HADD2.F32 R36, -RZ, R41.H1_H1 ;  /* 0x30000029ff247230 */ /* 0x000fe20000004100 */
[----:B------:R-:W-:Y:S01]  /*6520*/  LEA R89, R69, R74, 0xb ;  /* 0x0000004a45597211 */ /* 0x000fe200078e58ff */
[----:B-1----:R-:W-:Y:S01]  /*6530*/  HADD2.F32 R37, -RZ, R48.H0_H0 ;  /* 0x20000030ff257230 */ /* 0x002fe20000004100 */
[----:B------:R-:W-:Y:S01]  /*6540*/  ISETP.NE.AND P0, PT, R75, RZ, PT ;  /* 0x000000ff4b00720c */ /* 0x000fe20003f05270 */
[----:B------:R-:W-:Y:S01]  /*6550*/  HADD2.F32 R38, -RZ, R51.H1_H1 ;  /* 0x30000033ff267230 */ /* 0x000fe20000004100 */
[----:B------:R-:W-:Y:S01]  /*6560*/  LEA R91, R89, UR50, 0x1 ;  /* 0x00000032595b7c11 */ /* 0x000fe2000f8e08ff */
[----:B------:R-:W-:Y:S02]  /*6570*/  BSSY.RECONVERGENT B0, `(.L_x_103) ;  /* 0x0000049000007945 */ /* 0x000fe40003800200 */
[----:B------:R-:W2:Y:S01]  /*6580*/  LDTM.16dp256bit.x4 R4, tmem[UR4] ;  /* 0x00000004000479ee */ /* 0x000ea20008120000 */
[----:B------:R-:W-:Y:S01]  /*6590*/  IADD3 R90, PT, PT, R88, 0x200, R91 ;  /* 0x00000200585a7810 */ /* 0x000fe20007ffe05b */
[C---:B--2---:R-:W-:Y:S01]  /*65a0*/  FMUL R0, R33.reuse, R4 ;  /* 0x0000000421007220 */ /* 0x044fe20000400000 */
[C---:B------:R-:W-:Y:S01]  /*65b0*/  FMUL R2, R33.reuse, R5 ;  /* 0x0000000521027220 */ /* 0x040fe20000400000 */
[C---:B----4-:R-:W-:Y:S01]  /*65c0*/  FMUL R3, R33.reuse, R6 ;  /* 0x0000000621037220 */ /* 0x050fe20000400000 */
[----:B------:R-:W-:Y:S01]  /*65d0*/  FMUL R7, R33, R7 ;  /* 0x0000000721077220 */ /* 0x000fe20000400000 */
[C---:B------:R-:W-:Y:S01]  /*65e0*/  FFMA R0, R35.reuse, R20, R0 ;  /* 0x0000001423007223 */ /* 0x040fe20000000000 */
[----:B------:R-:W-:Y:S02]  /*65f0*/  HADD2.F32 R20, -RZ, R41.H0_H0 ;  /* 0x20000029ff147230 */ /* 0x000fe40000004100 */
[----:B------:R-:W-:Y:S01]  /*6600*/  FFMA R2, R35, R21, R2 ;  /* 0x0000001523027223 */ /* 0x000fe20000000002 */
[C---:B------:R-:W-:Y:S01]  /*6610*/  FMUL R4, R33.reuse, R8 ;  /* 0x0000000821047220 */ /* 0x040fe20000400000 */
[----:B------:R-:W-:Y:S01]  /*6620*/  FMUL R5, R33, R9 ;  /* 0x0000000921057220 */ /* 0x000fe20000400000 */
[--C-:B------:R-:W-:Y:S02]  /*6630*/  HADD2.F32 R21, -RZ, R43.reuse.H0_H0 ;  /* 0x2000002bff157230 */ /* 0x100fe40000004100 */
[C---:B------:R-:W-:Y:S01]  /*6640*/  FFMA R3, R35.reuse, R20, R3 ;  /* 0x0000001423037223 */ /* 0x040fe20000000003 */
[--C-:B------:R-:W-:Y:S01]  /*6650*/  HADD2.F32 R20, -RZ, R42.reuse.H0_H0 ;  /* 0x2000002aff147230 */ /* 0x100fe20000004100 */
[----:B------:R-:W-:Y:S01]  /*6660*/  F2FP.F16.F32.PACK_AB R44, R2, R0 ;  /* 0x00000000022c723e */ /* 0x000fe200000000ff */
[----:B------:R-:W-:Y:S01]  /*6670*/  FFMA R7, R35, R36, R7 ;  /* 0x0000002423077223 */ /* 0x000fe20000000007 */
[----:B------:R-:W-:Y:S01]  /*6680*/  FMUL R6, R33, R10 ;  /* 0x0000000a21067220 */ /* 0x000fe20000400000 */
[----:B------:R-:W-:Y:S02]  /*6690*/  HADD2.F32 R36, -RZ, R43.H1_H1 ;  /* 0x3000002bff247230 */ /* 0x000fe40000004100 */
[----:B------:R-:W-:Y:S01]  /*66a0*/  FFMA R4, R35, R20, R4 ;  /* 0x0000001423047223 */ /* 0x000fe20000000004 */
[----:B------:R-:W-:Y:S01]  /*66b0*/  HADD2.F32 R20, -RZ, R42.H1_H1 ;  /* 0x3000002aff147230 */ /* 0x000fe20000004100 */
[----:B------:R-:W-:Y:S01]  /*66c0*/  F2FP.F16.F32.PACK_AB R45, R7, R3 ;  /* 0x00000003072d723e */ /* 0x000fe200000000ff */
[C---:B------:R-:W-:Y:S01]  /*66d0*/  FMUL R11, R33.reuse, R11 ;  /* 0x0000000b210b7220 */ /* 0x040fe20000400000 */
[C---:B------:R-:W-:Y:S01]  /*66e0*/  FMUL R8, R33.reuse, R12 ;  /* 0x0000000c21087220 */ /* 0x040fe20000400000 */
[----:B------:R-:W-:Y:S01]  /*66f0*/  FMUL R9, R33, R13 ;  /* 0x0000000d21097220 */ /* 0x000fe20000400000 */
[C---:B------:R-:W-:Y:S01]  /*6700*/  FFMA R5, R35.reuse, R20, R5 ;  /* 0x0000001423057223 */ /* 0x040fe20000000005 */
[----:B------:R-:W-:Y:S02]  /*6710*/  HADD2.F32 R20, -RZ, R48.H1_H1 ;  /* 0x30000030ff147230 */ /* 0x000fe40000004100 */
[C---:B------:R-:W-:Y:S01]  /*6720*/  FFMA R6, R35.reuse, R21, R6 ;  /* 0x0000001523067223 */ /* 0x040fe20000000006 */
[C---:B------:R-:W-:Y:S01]  /*6730*/  FFMA R11, R35.reuse, R36, R11 ;  /* 0x00000024230b7223 */ /* 0x040fe2000000000b */
[C---:B------:R-:W-:Y:S01]  /*6740*/  FFMA R8, R35.reuse, R37, R8 ;  /* 0x0000002523087223 */ /* 0x040fe20000000008 */
[--C-:B------:R-:W-:Y:S02]  /*6750*/  HADD2.F32 R21, -RZ, R49.reuse.H0_H0 ;  /* 0x20000031ff157230 */ /* 0x100fe40000004100 */
[----:B------:R-:W-:Y:S01]  /*6760*/  FFMA R9, R35, R20, R9 ;  /* 0x0000001423097223 */ /* 0x000fe20000000009 */
[C---:B------:R-:W-:Y:S01]  /*6770*/  FMUL R10, R33.reuse, R14 ;  /* 0x0000000e210a7220 */ /* 0x040fe20000400000 */
[----:B------:R-:W-:Y:S02]  /*6780*/  HADD2.F32 R20, -RZ, R49.H1_H1 ;  /* 0x30000031ff147230 */ /* 0x000fe40000004100 */
[C---:B------:R-:W-:Y:S01]  /*6790*/  FMUL R15, R33.reuse, R15 ;  /* 0x0000000f210f7220 */ /* 0x040fe20000400000 */
[----:B------:R-:W-:Y:S01]  /*67a0*/  FMUL R12, R33, R16 ;  /* 0x00000010210c7220 */ /* 0x000fe20000400000 */
[C---:B------:R-:W-:Y:S01]  /*67b0*/  FFMA R10, R35.reuse, R21, R10 ;  /* 0x00000015230a7223 */ /* 0x040fe2000000000a */
[--C-:B------:R-:W-:Y:S02]  /*67c0*/  HADD2.F32 R36, -RZ, R50.reuse.H1_H1 ;  /* 0x30000032ff247230 */ /* 0x100fe40000004100 */
[----:B------:R-:W-:Y:S01]  /*67d0*/  FFMA R15, R35, R20, R15 ;  /* 0x00000014230f7223 */ /* 0x000fe2000000000f */
[----:B------:R-:W-:Y:S02]  /*67e0*/  HADD2.F32 R20, -RZ, R50.H0_H0 ;  /* 0x20000032ff147230 */ /* 0x000fe40000004100 */
[C---:B------:R-:W-:Y:S01]  /*67f0*/  FMUL R13, R33.reuse, R17 ;  /* 0x00000011210d7220 */ /* 0x040fe20000400000 */
[----:B------:R-:W-:Y:S02]  /*6800*/  HADD2.F32 R21, -RZ, R51.H0_H0 ;  /* 0x20000033ff157230 */ /* 0x000fe40000004100 */
[C---:B------:R-:W-:Y:S01]  /*6810*/  FMUL R14, R33.reuse, R18 ;  /* 0x00000012210e7220 */ /* 0x040fe20000400000 */
[----:B------:R-:W-:Y:S01]  /*6820*/  FMUL R19, R33, R19 ;  /* 0x0000001321137220 */ /* 0x000fe20000400000 */
[C---:B------:R-:W-:Y:S01]  /*6830*/  FFMA R12, R35.reuse, R20, R12 ;  /* 0x00000014230c7223 */ /* 0x040fe2000000000c */
[C---:B------:R-:W-:Y:S01]  /*6840*/  FFMA R13, R35.reuse, R36, R13 ;  /* 0x00000024230d7223 */ /* 0x040fe2000000000d */
[C---:B------:R-:W-:Y:S01]  /*6850*/  FFMA R14, R35.reuse, R21, R14 ;  /* 0x00000015230e7223 */ /* 0x040fe2000000000e */
[----:B------:R-:W-:Y:S01]  /*6860*/  FFMA R19, R35, R38, R19 ;  /* 0x0000002623137223 */ /* 0x000fe20000000013 */
[----:B------:R-:W-:Y:S02]  /*6870*/  F2FP.F16.F32.PACK_AB R46, R5, R4 ;  /* 0x00000004052e723e */ /* 0x000fe400000000ff */
[----:B------:R-:W-:Y:S02]  /*6880*/  F2FP.F16.F32.PACK_AB R47, R11, R6 ;  /* 0x000000060b2f723e */ /* 0x000fe400000000ff */
[----:B------:R-:W-:Y:S02]  /*6890*/  F2FP.F16.F32.PACK_AB R68, R9, R8 ;  /* 0x000000080944723e */ /* 0x000fe400000000ff */
[----:B------:R-:W-:Y:S01]  /*68a0*/  F2FP.F16.F32.PACK_AB R69, R15, R10 ;  /* 0x0000000a0f45723e */ /* 0x000fe200000000ff */
[----:B------:R1:W-:Y:S01]  /*68b0*/  STSM.16.M88.4 [R91+0x200], R44 ;  /* 0x0002002c5b007844 */ /* 0x0003e20000000200 */
[----:B------:R-:W-:Y:S02]  /*68c0*/  F2FP.F16.F32.PACK_AB R70, R13, R12 ;  /* 0x0000000c0d46723e */ /* 0x000fe400000000ff */
[----:B------:R-:W-:Y:S05]  /*68d0*/  F2FP.F16.F32.PACK_AB R71, R19, R14 ;  /* 0x0000000e1347723e */ /* 0x000fea00000000ff */
[----:B------:R1:W-:Y:S01]  /*68e0*/  STSM.16.M88.4 [R90], R68 ;  /* 0x000000445a007844 */ /* 0x0003e20000000200 */
[----:B------:R-:W-:Y:S01]  /*68f0*/  @!PT LDS RZ, [RZ] ;  /* 0x00000000fffff984 */ /* 0x000fe20000000800 */
[----:B------:R-:W-:Y:S01]  /*6900*/  @!PT LDS RZ, [RZ] ;  /* 0x00000000fffff984 */ /* 0x000fe20000000800 */
[----:B------:R-:W-:Y:S01]  /*6910*/  @!PT LDS RZ, [RZ] ;  /* 0x00000000fffff984 */ /* 0x000fe20000000800 */
[----:B------:R-:W-:Y:S01]  /*6920*/  @!PT LDS RZ, [RZ] ;  /* 0x00000000fffff984 */ /* 0x000fe20000000800 */
[----:B------:R2:W-:Y:S07]  /*6930*/  MEMBAR.ALL.CTA ;  /* 0x0000000000007992 */ /* 0x0005ee0000008000 */
[----:B--2---:R-:W2:Y:S02]  /*6940*/  FENCE.VIEW.ASYNC.S ;  /* 0x00000000000073c6 */ /* 0x004ea40000000000 */
[----:B--2---:R-:W-:Y:S06]  /*6950*/  BAR.SYNC.DEFER_BLOCKING 0x1, 0x80 ;  /* 0x0042000000007b1d */ /* 0x004fec0000010000 */
[----:B------:R-:W-:Y:S05]  /*6960*/  @P0 BRA `(.L_x_104) ;  /* 0x0000000000240947 */ /* 0x000fea0003800000 */
[----:B------:R-:W-:Y:S01]  /*6970*/  R2UR UR42, R81 ;  /* 0x00000000512a72ca */ /* 0x000fe200000e0000 */
[----:B------:R-:W-:Y:S01]  /*6980*/  UIADD3 UR6, UP0, UPT, UR58, 0x680, URZ ;  /* 0x000006803a067890 */ /* 0x000fe2000ff1e0ff */
[----:B------:R-:W-:Y:S01]  /*6990*/  R2UR UR43, R79 ;  /* 0x000000004f2b72ca */ /* 0x000fe200000e0000 */
[----:B------:R-:W-:Y:S01]  /*69a0*/  ULEA UR4, UR57, UR50, 0xc ;  /* 0x0000003239047291 */ /* 0x000fe2000f8e60ff */
[----:B------:R-:W-:Y:S01]  /*69b0*/  R2UR UR44, R80 ;  /* 0x00000000502c72ca */ /* 0x000fe200000e0000 */
[----:B------:R-:W-:Y:S02]  /*69c0*/  UIADD3.X UR7, UPT, UPT, URZ, UR59, URZ, UP0, !UPT ;  /* 0x0000003bff077290 */ /* 0x000fe400087fe4ff */
[----:B------:R-:W-:Y:S10]  /*69d0*/  UIADD3 UR40, UPT, UPT, UR4, 0x200, URZ ;  /* 0x0000020004287890 */ /* 0x000ff4000fffe0ff */
[----:B------:R2:W-:Y:S02]  /*69e0*/  UTMASTG.4D.IM2COL [UR40], [UR6] ;  /* 0x00000028060073b5 */ /* 0x0005e40008058000 */
[----:B--2---:R0:W-:Y:S02]  /*69f0*/  UTMACMDFLUSH ;  /* 0x00000000000079b7 */ /* 0x0041e40000000000 */
.L_x_104:
[----:B------:R-:W-:Y:S05]  /*6a00*/  BSYNC.RECONVERGENT B0 ;  /* 0x0000000000007941 */ /* 0x000fea0003800200 */
.L_x_103:
[----:B------:R-:W-:Y:S01]  /*6a10*/  UIADD3 UR40, UPT, UPT, UR57, 0x1, URZ ;  /* 0x0000000139287890 */ /* 0x000fe2000fffe0ff */
[----:B------:R-:W-:Y:S03]  /*6a20*/  BSSY.RECONVERGENT B0, `(.L_x_105) ;  /* 0x0000005000007945 */ /* 0x000fe60003800200 */
[----:B------:R-:W-:Y:S04]  /*6a30*/  UISETP.NE.AND UP0, UPT, UR40, 0x3, UPT ;  /* 0x000000032800788c */ /* 0x000fe8000bf05270 */
[----:B------:R-:W-:Y:S01]  /*6a40*/  USEL UR42, UR40, URZ, UP0 ;  /* 0x000000ff282a7287 */ /* 0x000fe20008000000 */
[----:B------:R-:W-:Y:S11]  /*6a50*/  @P0 BRA `(.L_x_106) ;  /* 0x0000000000040947 */ /* 0x000ff60003800000 */
[----:B------:R-:W-:Y:S04]  /*6a60*/  DEPBAR.LE SB0, 0x1 ;  /* 0x000080400000791a */ /* 0x000fe80000000000 */
.L_x_106:
[----:B------:R-:W-:Y:S05]  /*6a70*/  BSYNC.RECONVERGENT B0 ;  /* 0x0000000000007941 */ /* 0x000fea0003800200 */
.L_x_105:
[----:B------:R-:W-:Y:S01]  /*6a80*/  BAR.SYNC.DEFER_BLOCKING 0x1, 0x80 ;  /* 0x0042000000007b1d */ /* 0x000fe20000010000 */
[----:B------:R-:W-:Y:S01]  /*6a90*/  ISETP.NE.AND P1, PT, R83, RZ, PT ;  /* 0x000000ff5300720c */ /* 0x000fe20003f25270 */
[----:B------:R-:W-:Y:S01]  /*6aa0*/  UISETP.NE.AND UP0, UPT, UR53, URZ, UPT ;  /* 0x000000ff3500728c */ /* 0x000fe2000bf05270 */
[----:B------:R-:W-:Y:S11]  /*6ab0*/  LEA R3, R85, UR50, 0x3 ;  /* 0x0000003255037c11 */ /* 0x000ff6000f8e18ff */
[----:B------:R-:W-:Y:S01]  /*6ac0*/  @P1 SHF.L.U32 R4, R39, 0x1f, RZ ;  /* 0x0000001f27041819 */ /* 0x000fe200000006ff */
[----:B------:R-:W-:Y:S06]  /*6ad0*/  BRA.U !UP0, `(.L_x_107) ;  /* 0x0000000108247547 */ /* 0x000fec000b800000 */
[----:B------:R-:W2:Y:S01]  /*6ae0*/  S2R R0, SR_CgaCtaId ;  /* 0x0000000000007919 */ /* 0x000ea20000008800 */
[----:B------:R-:W-:Y:S01]  /*6af0*/  IMAD.U32 R2, RZ, RZ, UR52 ;  /* 0x00000034ff027e24 */ /* 0x000fe2000f8e00ff */
[----:B------:R-:W-:Y:S04]  /*6b00*/  UIADD3 UR52, UPT, UPT, UR52, 0x1, URZ ;  /* 0x0000000134347890 */ /* 0x000fe8000fffe0ff */
[----:B------:R-:W-:Y:S01]  /*6b10*/  @P1 LEA R2, R2, UR50, 0x3 ;  /* 0x0000003202021c11 */ /* 0x000fe2000f8e18ff */
[----:B------:R-:W-:Y:S04]  /*6b20*/  UISETP.NE.AND UP0, UPT, UR52, 0x3, UPT ;  /* 0x000000033400788c */ /* 0x000fe8000bf05270 */
[----:B------:R-:W-:Y:S01]  /*6b30*/  @P1 VIADD R5, R2, 0xe8 ;  /* 0x000000e802051836 */ /* 0x000fe20000000000 */
[----:B------:R-:W-:Y:S04]  /*6b40*/  USEL UR52, UR52, URZ, UP0 ;  /* 0x000000ff34347287 */ /* 0x000fe80008000000 */
[----:B--2---:R-:W-:Y:S04]  /*6b50*/  @P1 PRMT R0, R0, 0x654, R5 ;  /* 0x0000065400001816 */ /* 0x004fe80000000005 */
[----:B------:R2:W-:Y:S04]  /*6b60*/  @P1 SYNCS.ARRIVE.TRANS64.RED.A1T0 RZ, [R0+URZ], RZ ;  /* 0x000000ff00ff19a7 */ /* 0x0005e800081004ff */
.L_x_107:
[----:B------:R-:W3:Y:S01]  /*6b70*/  @P1 SYNCS.PHASECHK.TRANS64.TRYWAIT P0, [R3+URZ+0xd0], R4 ;  /* 0x0000d004030015a7 */ /* 0x000ee200080011ff */
[----:B------:R-:W-:Y:S01]  /*6b80*/  BSSY B1, `(.L_x_108) ;  /* 0x0000013000017945 */ /* 0x000fe20003800000 */
[----:B---3--:R-:W-:Y:S03]  /*6b90*/  @P1 SEL R86, RZ, 0x1, !P0 ;  /* 0x00000001ff561807 */ /* 0x008fe60004000000 */
[----:B------:R-:W-:Y:S05]  /*6ba0*/  @!P1 BRA `(.L_x_109) ;  /* 0x0000000000409947 */ /* 0x000fea0003800000 */
[----:B------:R-:W-:Y:S01]  /*6bb0*/  ISETP.NE.AND P1, PT, R87, RZ, PT ;  /* 0x000000ff5700720c */ /* 0x000fe20003f25270 */
[----:B------:R-:W-:Y:S01]  /*6bc0*/  BSSY B0, `(.L_x_110) ;  /* 0x0000009000007945 */ /* 0x000fe20003800000 */
[----:B------:R-:W-:Y:S11]  /*6bd0*/  ISETP.NE.AND P0, PT, R86, RZ, PT ;  /* 0x000000ff5600720c */ /* 0x000ff60003f05270 */
[----:B------:R-:W-:Y:S05]  /*6be0*/  @P1 IMAD R5, R85, 0x800, R74 ;  /* 0x0000080055051824 */ /* 0x000fea00078e024a */
[----:B------:R-:W-:Y:S05]  /*6bf0*/  @P1 LEA R5, R5, UR50, 0x1 ;  /* 0x0000003205051c11 */ /* 0x000fea000f8e08ff */
[----:B--2---:R-:W-:Y:S01]  /*6c00*/  @P1 IMAD.IADD R0, R88, 0x1, R5 ;  /* 0x0000000158001824 */ /* 0x004fe200078e0205 */
[----:B------:R-:W-:Y:S06]  /*6c10*/  @P0 BRA `(.L_x_111) ;  /* 0x00000000000c0947 */ /* 0x000fec0003800000 */
[----:B------:R-:W-:Y:S04]  /*6c20*/  SHF.L.U32 R2, R39, 0x1f, RZ ;  /* 0x0000001f27027819 */ /* 0x000fe800000006ff */
[----:B------:R-:W2:Y:S02]  /*6c30*/  SYNCS.PHASECHK.TRANS64.TRYWAIT P0, [R3+URZ+0xd0], R2 ;  /* 0x0000d002030075a7 */ /* 0x000ea400080011ff */
[----:B--2---:R-:W-:Y:S05]  /*6c40*/  @!P0 BRA `(.L_x_112) ;  /* 0x0000001400b08947 */ /* 0x004fea0003800000 */
.L_x_111:
[----:B------:R-:W-:Y:S05]  /*6c50*/  BSYNC B0 ;  /* 0x0000000000007941 */ /* 0x000fea0003800000 */
.L_x_110:
[----:B------:R-:W-:Y:S11]  /*6c60*/  ISETP.NE.AND P0, PT, R87, RZ, PT ;  /* 0x000000ff5700720c */ /* 0x000ff60003f05270 */
[----:B------:R-:W-:Y:S02]  /*6c70*/  @!UPT UIADD3 URZ, UPT, UPT, URZ, URZ, URZ ;  /* 0x000000fffffff290 */ /* 0x000fe4000fffe0ff */
[----:B------:R-:W-:Y:S05]  /*6c80*/  @P0 WARPSYNC.ALL ;  /* 0x0000000000000948 */ /* 0x000fea0003800000 */
[----:B------:R3:W4:Y:S04]  /*6c90*/  @P0 LDSM.16.M88.4 R40, [R5+0x200] ;  /* 0x000200000528083b */ /* 0x0007280000000200 */
[----:B------:R3:W1:Y:S02]  /*6ca0*/  @P0 LDSM.16.M88.4 R48, [R0+0x200] ;  /* 0x000200000030083b */ /* 0x0006640000000200 */
.L_x_109:
[----:B------:R-:W-:Y:S05]  /*6cb0*/  BSYNC B1 ;  /* 0x0000000000017941 */ /* 0x000fea0003800000 */
.L_x_108:
[----:B--2---:R-:W-:Y:S05]  /*6cc0*/  VIADD R3, R34, 0x20 ;  /* 0x0000002022037836 */ /* 0x004fea0000000000 */
[----:B------:R-:W-:Y:S04]  /*6cd0*/  SHF.R.U32.HI R3, RZ, 0x15, R3 ;  /* 0x00000015ff037819 */ /* 0x000fe80000011603 */
[----:B------:R-:W-:Y:S11]  /*6ce0*/  LOP3.LUT P0, RZ, R3, 0x3, R76, 0x48, !PT ;  /* 0x0000000303ff7812 */ /* 0x000ff6000780484c */
[----:B------:R-:W-:Y:S02]  /*6cf0*/  @!UPT UIADD3 URZ, UPT, UPT, URZ, URZ, URZ ;  /* 0x000000fffffff290 */ /* 0x000fe4000fffe0ff */
[----:B------:R-:W-:Y:S05]  /*6d00*/  @!P0 BRA `(.L_x_113) ;  /* 0x0000000000408947 */ /* 0x000fea0003800000 */
[----:B------:R-:W3:Y:S01]  /*6d10*/  LDCU.64 UR8, c[0x4][0x70] ;  /* 0x01000e00ff0877ac */ /* 0x000ee20008000a00 */
[----:B------:R-:W-:Y:S01]  /*6d20*/  MOV R3, 0x0 ;  /* 0x0000000000037802 */ /* 0x000fe20000000f00 */
[----:B------:R-:W-:Y:S02]  /*6d30*/  HFMA2 R12, -RZ, RZ, 0, 5.9604644775390625e-08 ;  /* 0x00000001ff0c7431 */ /* 0x000fe400000001ff */
[----:B------:R-:W-:Y:S02]  /*6d40*/  IMAD.MOV.U32 R8, RZ, RZ, 0x192 ;  /* 0x00000192ff087424 */ /* 0x000fe400078e00ff */
[----:B------:R-:W-:Y:S01]  /*6d50*/  IMAD.MOV.U32 R13, RZ, RZ, RZ ;  /* 0x000000ffff0d7224 */ /* 0x000fe200078e00ff */
[----:B------:R-:W2:Y:S01]  /*6d60*/  LDCU.64 UR6, c[0x4][0x78] ;  /* 0x01000f00ff0677ac */ /* 0x000ea20008000a00 */
[----:B------:R-:W1:Y:S01]  /*6d70*/  LDC.64 R2, c[0x4][R3] ;  /* 0x0100000003027b82 */ /* 0x000e620000000a00 */
[----:B------:R-:W5:Y:S01]  /*6d80*/  LDCU.64 UR4, c[0x4][0x10] ;  /* 0x01000200ff0477ac */ /* 0x000f620008000a00 */
[----:B---3--:R-:W-:Y:S01]  /*6d90*/  MOV R5, UR9 ;  /* 0x0000000900057c02 */ /* 0x008fe20008000f00 */
[----:B------:R-:W-:Y:S01]  /*6da0*/  IMAD.U32 R4, RZ, RZ, UR8 ;  /* 0x00000008ff047e24 */ /* 0x000fe2000f8e00ff */
[----:B--2---:R-:W-:Y:S01]  /*6db0*/  MOV R7, UR7 ;  /* 0x0000000700077c02 */ /* 0x004fe20008000f00 */
[----:B------:R-:W-:Y:S01]  /*6dc0*/  IMAD.U32 R6, RZ, RZ, UR6 ;  /* 0x00000006ff067e24 */ /* 0x000fe2000f8e00ff */
[----:B-----5:R-:W-:Y:S01]  /*6dd0*/  MOV R11, UR5 ;  /* 0x00000005000b7c02 */ /* 0x020fe20008000f00 */
[----:B------:R-:W-:Y:S02]  /*6de0*/  IMAD.U32 R10, RZ, RZ, UR4 ;  /* 0x00000004ff0a7e24 */ /* 0x000fe4000f8e00ff */
[----:B------:R-:W-:Y:S07]  /*6df0*/  LEPC R20, `(.L_x_113) ;  /* 0x000000001014794e */ /* 0x000fee0000000000 */
[----:B-1--4-:R-:W-:Y:S05]  /*6e00*/  CALL.ABS.NOINC R2 ;  /* 0x0000000002007343 */ /* 0x012fea0003c00000 */
.L_x_113:
[----:B------:R-:W-:Y:S01]  /*6e10*/  ISETP.NE.AND P0, PT, R75, RZ, PT ;  /* 0x000000ff4b00720c */ /* 0x000fe20003f05270 */
[----:B------:R-:W-:Y:S05]  /*6e20*/  WARPSYNC.ALL ;  /* 0x0000000000007948 */ /* 0x000fea0003800000 */
[----:B------:R-:W-:Y:S01]  /*6e30*/  R2UR UR4, R34 ;  /* 0x00000000220472ca */ /* 0x000fe200000e0000 */
[--C-:B----4-:R-:W-:Y:S01]  /*6e40*/  HADD2.F32 R20, -RZ, R40.reuse.H0_H0 ;  /* 0x20000028ff147230 */ /* 0x110fe20000004100 */
[----:B------:R-:W-:Y:S01]  /*6e50*/  R2UR UR5, R84 ;  /* 0x00000000540572ca */ /* 0x000fe200000e0000 */
[----:B------:R-:W-:Y:S01]  /*6e60*/  HADD2.F32 R36, -RZ, R40.H1_H1 ;  /* 0x30000028ff247230 */ /* 0x000fe20000004100 */
[----:B------:R-:W-:Y:S01]  /*6e70*/  MOV R85, UR42 ;  /* 0x0000002a00557c02 */ /* 0x000fe20008000f00 */
[--C-:B------:R-:W-:Y:S01]  /*6e80*/  HADD2.F32 R21, -RZ, R41.reuse.H0_H0 ;  /* 0x20000029ff157230 */ /* 0x100fe20000004100 */
[----:B------:R-:W-:Y:S01]  /*6e90*/  BSSY.RECONVERGENT B0, `(.L_x_114) ;  /* 0x0000052000007945 */ /* 0x000fe20003800200 */
[----:B------:R-:W-:Y:S01]  /*6ea0*/  HADD2.F32 R38, -RZ, R41.H1_H1 ;  /* 0x30000029ff267230 */ /* 0x000fe20000004100 */
[----:B------:R-:W-:Y:S01]  /*6eb0*/  LEA R85, R85, R74, 0xb ;  /* 0x0000004a55557211 */ /* 0x000fe200078e58ff */
[--C-:B------:R-:W-:Y:S02]  /*6ec0*/  HADD2.F32 R37, -RZ, R42.reuse.H0_H0 ;  /* 0x2000002aff257230 */ /* 0x100fe40000004100 */
[----:B------:R-:W-:Y:S01]  /*6ed0*/  HADD2.F32 R40, -RZ, R42.H1_H1 ;  /* 0x3000002aff287230 */ /* 0x000fe20000004100 */
[----:B------:R-:W-:Y:S01]  /*6ee0*/  LEA R89, R85, UR50, 0x1 ;  /* 0x0000003255597c11 */ /* 0x000fe2000f8e08ff */
[----:B---3--:R-:W2:Y:S01]  /*6ef0*/  LDTM.16dp256bit.x4 R4, tmem[UR4+0x20] ;  /* 0x00002004000479ee */ /* 0x008ea20008120000 */
[----:B------:R-:W-:Y:S01]  /*6f00*/  NOP ;  /* 0x0000000000007918 */ /* 0x000fe20000000000 */
[----:B------:R-:W-:Y:S01]  /*6f10*/  UIADD3 UR5, UPT, UPT, UR5, 0x130, URZ ;  /* 0x0000013005057890 */ /* 0x000fe2000fffe0ff */
[----:B------:R-:W-:Y:S01]  /*6f20*/  IADD3 R88, PT, PT, R88, 0x200, R89 ;  /* 0x0000020058587810 */ /* 0x000fe20007ffe059 */
[--C-:B------:R-:W-:Y:S02]  /*6f30*/  HADD2.F32 R39, -RZ, R43.reuse.H0_H0 ;  /* 0x2000002bff277230 */ /* 0x100fe40000004100 */
[----:B------:R-:W-:Y:S01]  /*6f40*/  UPRMT UR5, UR45, 0x654, UR5 ;  /* 0x000006542d057896 */ /* 0x000fe20008000005 */
[----:B------:R-:W-:Y:S02]  /*6f50*/  HADD2.F32 R42, -RZ, R43.H1_H1 ;  /* 0x3000002bff2a7230 */ /* 0x000fe40000004100 */
[--C-:B-1----:R-:W-:Y:S02]  /*6f60*/  HADD2.F32 R41, -RZ, R48.reuse.H0_H0 ;  /* 0x20000030ff297230 */ /* 0x102fe40000004100 */
[----:B------:R-:W-:Y:S02]  /*6f70*/  HADD2.F32 R43, -RZ, R48.H1_H1 ;  /* 0x30000030ff2b7230 */ /* 0x000fe40000004100 */
[--C-:B------:R-:W-:Y:S02]  /*6f80*/  HADD2.F32 R44, -RZ, R49.reuse.H0_H0 ;  /* 0x20000031ff2c7230 */ /* 0x100fe40000004100 */
[----:B--2---:R-:W-:Y:S01]  /*6f90*/  SYNCS.ARRIVE.TRANS64.RED.A1T0 RZ, [UR5], RZ ;  /* 0x000000ffffff79a7 */ /* 0x004fe20008100405 */
[----:B------:R-:W-:Y:S02]  /*6fa0*/  HADD2.F32 R46, -RZ, R49.H1_H1 ;  /* 0x30000031ff2e7230 */ /* 0x000fe40000004100 */
[--C-:B------:R-:W-:Y:S02]  /*6fb0*/  HADD2.F32 R45, -RZ, R50.reuse.H0_H0 ;  /* 0x20000032ff2d7230 */ /* 0x100fe40000004100 */
[----:B------:R-:W-:Y:S02]  /*6fc0*/  HADD2.F32 R48, -RZ, R50.H1_H1 ;  /* 0x30000032ff307230 */ /* 0x000fe40000004100 */
[--C-:B------:R-:W-:Y:S02]  /*6fd0*/  HADD2.F32 R47, -RZ, R51.reuse.H0_H0 ;  /* 0x20000033ff2f7230 */ /* 0x100fe40000004100 */
[C---:B------:R-:W-:Y:S01]  /*6fe0*/  FMUL R4, R33.reuse, R4 ;  /* 0x0000000421047220 */ /* 0x040fe20000400000 */
[C---:B------:R-:W-:Y:S01]  /*6ff0*/  FMUL R5, R33.reuse, R5 ;  /* 0x0000000521057220 */ /* 0x040fe20000400000 */
[C---:B------:R-:W-:Y:S01]  /*7000*/  FMUL R6, R33.reuse, R6 ;  /* 0x0000000621067220 */ /* 0x040fe20000400000 */
[----:B------:R-:W-:Y:S01]  /*7010*/  FMUL R7, R33, R7 ;  /* 0x0000000721077220 */ /* 0x000fe20000400000 */
[C---:B------:R-:W-:Y:S01]  /*7020*/  FFMA R4, R35.reuse, R20, R4 ;  /* 0x0000001423047223 */ /* 0x040fe20000000004 */
[C---:B------:R-:W-:Y:S01]  /*7030*/  FFMA R5, R35.reuse, R36, R5 ;  /* 0x0000002423057223 */ /* 0x040fe20000000005 */
[C---:B------:R-:W-:Y:S01]  /*7040*/  FFMA R6, R35.reuse, R21, R6 ;  /* 0x0000001523067223 */ /* 0x040fe20000000006 */
[----:B------:R-:W-:Y:S01]  /*7050*/  FFMA R7, R35, R38, R7 ;  /* 0x0000002623077223 */ /* 0x000fe20000000007 */
[C---:B------:R-:W-:Y:S01]  /*7060*/  FMUL R8, R33.reuse, R8 ;  /* 0x0000000821087220 */ /* 0x040fe20000400000 */
[----:B------:R-:W-:Y:S01]  /*7070*/  FMUL R9, R33, R9 ;  /* 0x0000000921097220 */ /* 0x000fe20000400000 */
[----:B------:R-:W-:Y:S01]  /*7080*/  F2FP.F16.F32.PACK_AB R68, R5, R4 ;  /* 0x000000040544723e */ /* 0x000fe200000000ff */
[----:B------:R-:W-:Y:S01]  /*7090*/  FMUL R10, R33, R10 ;  /* 0x0000000a210a7220 */ /* 0x000fe20000400000 */
[----:B------:R-:W-:Y:S01]  /*70a0*/  F2FP.F16.F32.PACK_AB R69, R7, R6 ;  /* 0x000000060745723e */ /* 0x000fe200000000ff */
[C---:B------:R-:W-:Y:S01]  /*70b0*/  FFMA R8, R35.reuse, R37, R8 ;  /* 0x0000002523087223 */ /* 0x040fe20000000008 */
[----:B------:R-:W-:Y:S01]  /*70c0*/  FFMA R9, R35, R40, R9 ;  /* 0x0000002823097223 */ /* 0x000fe20000000009 */
[C---:B------:R-:W-:Y:S01]  /*70d0*/  FMUL R11, R33.reuse, R11 ;  /* 0x0000000b210b7220 */ /* 0x040fe20000400000 */
[C---:B------:R-:W-:Y:S01]  /*70e0*/  FMUL R0, R33.reuse, R12 ;  /* 0x0000000c21007220 */ /* 0x040fe20000400000 */
[----:B------:R-:W-:Y:S01]  /*70f0*/  FMUL R2, R33, R13 ;  /* 0x0000000d21027220 */ /* 0x000fe20000400000 */
[----:B------:R-:W-:Y:S01]  /*7100*/  FFMA R10, R35, R39, R10 ;  /* 0x00000027230a7223 */ /* 0x000fe2000000000a */
        /* <DEDUP_REMOVED lines=8> */
[----:B------:R-:W-:Y:S02]  /*7190*/  HADD2.F32 R50, -RZ, R51.H1_H1 ;  /* 0x30000033ff327230 */ /* 0x000fe40000004100 */
[----:B------:R-:W-:Y:S01]  /*71a0*/  FMUL R14, R33, R18 ;  /* 0x00000012210e7220 */ /* 0x000fe20000400000 */
[----:B------:R-:W-:Y:S01]  /*71b0*/  FFMA R15, R35, R46, R15 ;  /* 0x0000002e230f7223 */ /* 0x000fe2000000000f */
        /* <DEDUP_REMOVED lines=26> */
[----:B------:R-:W-:Y:S02]  /*7360*/  UIADD3 UR9, UPT, UPT, UR41, 0x20, URZ ;  /* 0x0000002029097890 */ /* 0x000fe4000fffe0ff */
[----:B------:R-:W-:Y:S02]  /*7370*/  UIADD3 UR8, UPT, UPT, UR4, 0x200, URZ ;  /* 0x0000020004087890 */ /* 0x000fe4000fffe0ff */
[----:B------:R-:W-:Y:S09]  /*7380*/  UIADD3.X UR7, UPT, UPT, URZ, UR59, URZ, UP0, !UPT ;  /* 0x0000003bff077290 */ /* 0x000ff200087fe4ff */
[----:B------:R2:W-:Y:S02]  /*7390*/  UTMASTG.4D.IM2COL [UR8], [UR6] ;  /* 0x00000008060073b5 */ /* 0x0005e40008058000 */
[----:B--2---:R0:W-:Y:S02]  /*73a0*/  UTMACMDFLUSH ;  /* 0x00000000000079b7 */ /* 0x0041e40000000000 */
.L_x_115:
[----:B------:R-:W-:Y:S05]  /*73b0*/  BSYNC.RECONVERGENT B0 ;  /* 0x0000000000007941 */ /* 0x000fea0003800200 */
.L_x_114:
[----:B------:R-:W-:Y:S01]  /*73c0*/  UIADD3 UR42, UPT, UPT, UR42, 0x1, URZ ;  /* 0x000000012a2a7890 */ /* 0x000fe2000fffe0ff */
[----:B------:R-:W-:Y:S03]  /*73d0*/  BSSY.RECONVERGENT B0, `(.L_x_116) ;  /* 0x0000008000007945 */ /* 0x000fe60003800200 */
[----:B------:R-:W-:Y:S04]  /*73e0*/  UISETP.NE.AND UP0, UPT, UR42, 0x3, UPT ;  /* 0x000000032a00788c */ /* 0x000fe8000bf05270 */
[----:B------:R-:W-:Y:S02]  /*73f0*/  UISETP.EQ.XOR UP1, UPT, UR40, 0x3, !UP0 ;  /* 0x000000032800788c */ /* 0x000fe4000c722a70 */
[----:B------:R-:W-:Y:S02]  /*7400*/  USEL UR57, UR42, URZ, UP0 ;  /* 0x000000ff2a397287 */ /* 0x000fe40008000000 */
[----:B------:R-:W-:Y:S04]  /*7410*/  USEL UR4, URZ, 0x1, !UP1 ;  /* 0x00000001ff047887 */ /* 0x000fe8000c800000 */
[----:B------:R-:W-:Y:S01]  /*7420*/  ULOP3.LUT UR54, UR54, UR4, URZ, 0x3c, !UPT ;  /* 0x0000000436367292 */ /* 0x000fe2000f8e3cff */
[----:B------:R-:W-:Y:S11]  /*7430*/  @P0 BRA `(.L_x_117) ;  /* 0x0000000000040947 */ /* 0x000ff60003800000 */
[----:B------:R-:W-:Y:S04]  /*7440*/  DEPBAR.LE SB0, 0x1 ;  /* 0x000080400000791a */ /* 0x000fe80000000000 */
.L_x_117:
[----:B------:R-:W-:Y:S05]  /*7450*/  BSYNC.RECONVERGENT B0 ;  /* 0x0000000000007941 */ /* 0x000fea0003800200 */
.L_x_116:
[----:B------:R-:W-:Y:S01]  /*7460*/  BAR.SYNC.DEFER_BLOCKING 0x1, 0x80 ;  /* 0x0042000000007b1d */ /* 0x000fe20000010000 */
[----:B------:R-:W-:Y:S01]  /*7470*/  UISETP.NE.AND UP0, UPT, UR53, -0x2, UPT ;  /* 0xfffffffe3500788c */ /* 0x000fe2000bf05270 */
[----:B------:R-:W-:Y:S08]  /*7480*/  IADD3 R0, PT, PT, R30, 0x1, RZ ;  /* 0x000000011e007810 */ /* 0x000ff00007ffe0ff */
[----:B------:R-:W-:Y:S05]  /*7490*/  BRA.U !UP0, `(.L_x_118) ;  /* 0x0000000108287547 */ /* 0x000fea000b800000 */
[----:B------:R-:W2:Y:S01]  /*74a0*/  S2R R2, SR_CgaCtaId ;  /* 0x0000000000027919 */ /* 0x000ea20000008800 */
[----:B------:R-:W-:Y:S01]  /*74b0*/  ISETP.NE.AND P0, PT, R83, RZ, PT ;  /* 0x000000ff5300720c */ /* 0x000fe20003f05270 */
[----:B------:R-:W-:Y:S01]  /*74c0*/  IMAD.U32 R3, RZ, RZ, UR52 ;  /* 0x00000034ff037e24 */ /* 0x000fe2000f8e00ff */
[----:B------:R-:W-:Y:S04]  /*74d0*/  UIADD3 UR52, UPT, UPT, UR52, 0x1, URZ ;  /* 0x0000000134347890 */ /* 0x000fe8000fffe0ff */
[----:B------:R-:W-:Y:S04]  /*74e0*/  UISETP.NE.AND UP0, UPT, UR52, 0x3, UPT ;  /* 0x000000033400788c */ /* 0x000fe8000bf05270 */
[----:B------:R-:W-:Y:S03]  /*74f0*/  USEL UR52, UR52, URZ, UP0 ;  /* 0x000000ff34347287 */ /* 0x000fe60008000000 */
[----:B------:R-:W-:Y:S05]  /*7500*/  @P0 LEA R3, R3, UR50, 0x3 ;  /* 0x0000003203030c11 */ /* 0x000fea000f8e18ff */
[----:B------:R-:W-:Y:S05]  /*7510*/  @P0 VIADD R3, R3, 0xe8 ;  /* 0x000000e803030836 */ /* 0x000fea0000000000 */
[----:B--2---:R-:W-:Y:S04]  /*7520*/  @P0 PRMT R2, R2, 0x654, R3 ;  /* 0x0000065402020816 */ /* 0x004fe80000000003 */
[----:B------:R2:W-:Y:S03]  /*7530*/  @P0 SYNCS.ARRIVE.TRANS64.RED.A1T0 RZ, [R2+URZ], RZ ;  /* 0x000000ff02ff09a7 */ /* 0x0005e600081004ff */
.L_x_118:
[----:B------:R-:W-:Y:S01]  /*7540*/  ISETP.NE.AND P1, PT, R78, RZ, PT ;  /* 0x000000ff4e00720c */ /* 0x000fe20003f25270 */
[----:B------:R-:W-:Y:S01]  /*7550*/  UIADD3 UR53, UPT, UPT, UR53, 0x2, URZ ;  /* 0x0000000235357890 */ /* 0x000fe2000fffe0ff */
[----:B------:R-:W-:Y:S01]  /*7560*/  ISETP.NE.AND P0, PT, R0, 0x2, PT ;  /* 0x000000020000780c */ /* 0x000fe20003f05270 */
[----:B------:R-:W-:Y:S01]  /*7570*/  UMOV UR60, UR51 ;  /* 0x00000033003c7c82 */ /* 0x000fe20008000000 */
[----:B------:R-:W-:Y:S01]  /*7580*/  LOP3.LUT R72, R72, 0x1, RZ, 0x3c, !PT ;  /* 0x0000000148487812 */ /* 0x000fe200078e3cff */
[----:B------:R-:W-:Y:S01]  /*7590*/  IMAD.IADD R18, R29, 0x1, R62 ;  /* 0x000000011d127824 */ /* 0x000fe200078e023e */
[----:B--2---:R-:W-:Y:S01]  /*75a0*/  SEL R2, RZ, 0x1, P0 ;  /* 0x00000001ff027807 */ /* 0x004fe20000000000 */
[----:B------:R-:W-:Y:S01]  /*75b0*/  IMAD.IADD R19, R31, 0x1, R64 ;  /* 0x000000011f137824 */ /* 0x000fe200078e0240 */
[----:B------:R-:W-:Y:S02]  /*75c0*/  SEL R30, R0, RZ, P0 ;  /* 0x000000ff001e7207 */ /* 0x000fe40000000000 */
[----:B------:R-:W-:Y:S03]  /*75d0*/  LOP3.LUT R73, R73, R2, RZ, 0x3c, !PT ;  /* 0x0000000249497212 */ /* 0x000fe600078e3cff */
[----:B------:R-:W-:Y:S05]  /*75e0*/  @P1 BRA `(.L_x_119) ;  /* 0xffffffdc00cc1947 */ /* 0x000fea000383ffff */
[----:B------:R-:W-:-:S09]  /*75f0*/  UISETP.NE.AND UP0, UPT, UR56, URZ, UPT ;  /* 0x000000ff3800728c */ /* 0x000fd2000bf05270 */
[----:B------:R-:W-:Y:S05]  /*7600*/  BRA.U !UP0, `(.L_x_120) ;  /* 0x0000000108487547 */ /* 0x000fea000b800000 */
[----:B------:R-:W2:Y:S02]  /*7610*/  LDCU.64 UR4, c[0x0][0x890] ;  /* 0x00011200ff0477ac */ /* 0x000ea40008000a00 */
[----:B--2---:R-:W-:-:S04]  /*7620*/  UISETP.NE.U32.AND UP0, UPT, UR4, URZ, UPT ;  /* 0x000000ff0400728c */ /* 0x004fc8000bf05070 */
[----:B------:R-:W-:-:S09]  /*7630*/  UISETP.NE.AND.EX UP0, UPT, UR5, URZ, UPT, UP0 ;  /* 0x000000ff0500728c */ /* 0x000fd2000bf05300 */
[----:B------:R-:W-:Y:S05]  /*7640*/  BRA.U UP0, `(.L_x_121) ;  /* 0x00000001000c7547 */ /* 0x000fea000b800000 */
[----:B------:R-:W-:-:S13]  /*7650*/  FSETP.NEU.AND P0, PT, R35, RZ, PT ;  /* 0x000000ff2300720b */ /* 0x000fda0003f0d000 */
[----:B------:R-:W-:Y:S05]  /*7660*/  @!P0 EXIT ;  /* 0x000000000000894d */ /* 0x000fea0003800000 */
[----:B------:R-:W-:Y:S05]  /*7670*/  BRA `(.L_x_120) ;  /* 0x00000000002c7947 */ /* 0x000fea0003800000 */
.L_x_121:
[----:B------:R-:W-:Y:S01]  /*7680*/  ISETP.NE.AND P0, PT, R82, RZ, PT ;  /* 0x000000ff5200720c */ /* 0x000fe20003f05270 */
[----:B------:R-:W-:-:S12]  /*7690*/  BSSY.RECONVERGENT B0, `(.L_x_120) ;  /* 0x0000009000007945 */ /* 0x000fd80003800200 */
[----:B------:R-:W-:Y:S05]  /*76a0*/  @P0 BRA `(.L_x_122) ;  /* 0x0000000000140947 */ /* 0x000fea0003800000 */
[----:B------:R-:W2:Y:S02]  /*76b0*/  LDCU.64 UR4, c[0x0][0x888] ;  /* 0x00011100ff0477ac */ /* 0x000ea40008000a00 */
[----:B--2---:R-:W-:-:S04]  /*76c0*/  ISETP.NE.U32.AND P0, PT, RZ, UR4, PT ;  /* 0x00000004ff007c0c */ /* 0x004fc8000bf05070 */
[----:B------:R-:W-:-:S13]  /*76d0*/  ISETP.NE.AND.EX P0, PT, RZ, UR5, PT, P0 ;  /* 0x00000005ff007c0c */ /* 0x000fda000bf05300 */
[----:B------:R-:W-:Y:S05]  /*76e0*/  @!P0 EXIT ;  /* 0x000000000000894d */ /* 0x000fea0003800000 */
[----:B------:R-:W-:Y:S05]  /*76f0*/  BRA `(.L_x_123) ;  /* 0x0000000000087947 */ /* 0x000fea0003800000 */
.L_x_122:
[----:B------:R-:W-:-:S13]  /*7700*/  FSETP.NEU.AND P0, PT, R35, RZ, PT ;  /* 0x000000ff2300720b */ /* 0x000fda0003f0d000 */
[----:B------:R-:W-:Y:S05]  /*7710*/  @!P0 EXIT ;  /* 0x000000000000894d */ /* 0x000fea0003800000 */
.L_x_123:
[----:B------:R-:W-:Y:S05]  /*7720*/  BSYNC.RECONVERGENT B0 ;  /* 0x0000000000007941 */ /* 0x000fea0003800200 */
.L_x_120:
[----:B------:R-:W-:Y:S01]  /*7730*/  ULEA UR4, UR52, UR50, 0x3 ;  /* 0x0000003234047291 */ /* 0x000fe2000f8e18ff */
[----:B------:R-:W-:-:S04]  /*7740*/  DEPBAR.LE SB0, 0x0 ;  /* 0x000080000000791a */ /* 0x000fc80000000000 */
[----:B------:R-:W-:-:S04]  /*7750*/  UIADD3 UR4, UPT, UPT, UR4, 0xe8, URZ ;  /* 0x000000e804047890 */ /* 0x000fc8000fffe0ff */
[----:B------:R-:W-:-:S09]  /*7760*/  UPRMT UR4, UR45, 0x654, UR4 ;  /* 0x000006542d047896 */ /* 0x000fd20008000004 */
[----:B------:R-:W-:Y:S01]  /*7770*/  SYNCS.ARRIVE.TRANS64.RED.A1T0 RZ, [UR4], RZ ;  /* 0x000000ffffff79a7 */ /* 0x000fe20008100404 */
[----:B------:R-:W-:Y:S05]  /*7780*/  EXIT ;  /* 0x000000000000794d */ /* 0x000fea0003800000 */
.L_x_25:
[----:B------:R-:W-:Y:S07]  /*7790*/  MOV R2, UR9 ;  /* 0x0000000900027c02 */ /* 0x000fee0008000f00 */
.L_x_124:
[----:B-1----:R1:W2:Y:S02]  /*77a0*/  SYNCS.PHASECHK.TRANS64.TRYWAIT P1, [R2+URZ+0x68], R5 ;  /* 0x00006805020075a7 */ /* 0x0022a400080211ff */
[----:B--2---:R-:W-:Y:S05]  /*77b0*/  @!P1 NANOSLEEP.SYNCS 0x989680 ;  /* 0x009896800000995d */ /* 0x004fea0003900000 */
[----:B------:R-:W2:Y:S02]  /*77c0*/  @!P1 SYNCS.PHASECHK.TRANS64 P1, [R2+URZ+0x68], R5 ;  /* 0x00006805020095a7 */ /* 0x000ea400080210ff */
[----:B--2---:R-:W-:Y:S05]  /*77d0*/  @!P1 BRA `(.L_x_124) ;  /* 0xfffffffc00f09947 */ /* 0x004fea000383ffff */
[----:B------:R-:W-:Y:S05]  /*77e0*/  BRA `(.L_x_24) ;  /* 0xffffffa000a07947 */ /* 0x000fea000383ffff */
.L_x_32:
[----:B------:R-:W-:Y:S07]  /*77f0*/  MOV R2, UR9 ;  /* 0x0000000900027c02 */ /* 0x000fee0008000f00 */
.L_x_125:
[----:B-1----:R1:W2:Y:S02]  /*7800*/  SYNCS.PHASECHK.TRANS64.TRYWAIT P0, [R2+URZ+0x68], R5 ;  /* 0x00006805020075a7 */ /* 0x0022a400080011ff */
[----:B--2---:R-:W-:Y:S05]  /*7810*/  @!P0 NANOSLEEP.SYNCS 0x989680 ;  /* 0x009896800000895d */ /* 0x004fea0003900000 */
[----:B------:R-:W2:Y:S02]  /*7820*/  @!P0 SYNCS.PHASECHK.TRANS64 P0, [R2+URZ+0x68], R5 ;  /* 0x00006805020085a7 */ /* 0x000ea400080010ff */
[----:B--2---:R-:W-:Y:S05]  /*7830*/  @!P0 BRA `(.L_x_125) ;  /* 0xfffffffc00f08947 */ /* 0x004fea000383ffff */
[----:B------:R-:W-:Y:S05]  /*7840*/  BRA `(.L_x_31) ;  /* 0xffffffa800147947 */ /* 0x000fea000383ffff */
.L_x_37:
[----:B-1----:R-:W-:-:S07]  /*7850*/  MOV R2, UR30 ;  /* 0x0000001e00027c02 */ /* 0x002fce0008000f00 */
.L_x_126:
[----:B-1----:R1:W2:Y:S02]  /*7860*/  SYNCS.PHASECHK.TRANS64.TRYWAIT P0, [R2+URZ+0x110], R3 ;  /* 0x00011003020075a7 */ /* 0x0022a400080011ff */
[----:B--2---:R-:W-:Y:S05]  /*7870*/  @!P0 NANOSLEEP.SYNCS 0x989680 ;  /* 0x009896800000895d */ /* 0x004fea0003900000 */
[----:B------:R-:W2:Y:S02]  /*7880*/  @!P0 SYNCS.PHASECHK.TRANS64 P0, [R2+URZ+0x110], R3 ;  /* 0x00011003020085a7 */ /* 0x000ea400080010ff */
[----:B--2---:R-:W-:Y:S05]  /*7890*/  @!P0 BRA `(.L_x_126) ;  /* 0xfffffffc00f08947 */ /* 0x004fea000383ffff */
[----:B------:R-:W-:Y:S05]  /*78a0*/  BRA `(.L_x_127) ;  /* 0xffffffa800ec7947 */ /* 0x000fea000383ffff */
.L_x_41:
[----:B------:R-:W-:-:S07]  /*78b0*/  MOV R0, UR4 ;  /* 0x0000000400007c02 */ /* 0x000fce0008000f00 */
.L_x_128:
[----:B-1----:R1:W2:Y:S02]  /*78c0*/  SYNCS.PHASECHK.TRANS64.TRYWAIT P0, [R0+URZ], R3 ;  /* 0x00000003000075a7 */ /* 0x0022a400080011ff */
[----:B--2---:R-:W-:Y:S05]  /*78d0*/  @!P0 NANOSLEEP.SYNCS 0x989680 ;  /* 0x009896800000895d */ /* 0x004fea0003900000 */
[----:B------:R-:W2:Y:S02]  /*78e0*/  @!P0 SYNCS.PHASECHK.TRANS64 P0, [R0+URZ], R3 ;  /* 0x00000003000085a7 */ /* 0x000ea400080010ff */
[----:B--2---:R-:W-:Y:S05]  /*78f0*/  @!P0 BRA `(.L_x_128) ;  /* 0xfffffffc00f08947 */ /* 0x004fea000383ffff */
[----:B------:R-:W-:Y:S05]  /*7900*/  BRA `(.L_x_129) ;  /* 0xffffffb000407947 */ /* 0x000fea000383ffff */
.L_x_42:
[----:B------:R-:W-:-:S07]  /*7910*/  MOV R0, UR4 ;  /* 0x0000000400007c02 */ /* 0x000fce0008000f00 */
.L_x_130:
[----:B-1----:R1:W2:Y:S02]  /*7920*/  SYNCS.PHASECHK.TRANS64.TRYWAIT P0, [R0+URZ], R3 ;  /* 0x00000003000075a7 */ /* 0x0022a400080011ff */
[----:B--2---:R-:W-:Y:S05]  /*7930*/  @!P0 NANOSLEEP.SYNCS 0x989680 ;  /* 0x009896800000895d */ /* 0x004fea0003900000 */
[----:B------:R-:W2:Y:S02]  /*7940*/  @!P0 SYNCS.PHASECHK.TRANS64 P0, [R0+URZ], R3 ;  /* 0x00000003000085a7 */ /* 0x000ea400080010ff */
[----:B--2---:R-:W-:Y:S05]  /*7950*/  @!P0 BRA `(.L_x_130) ;  /* 0xfffffffc00f08947 */ /* 0x004fea000383ffff */
[----:B------:R-:W-:Y:S05]  /*7960*/  BRA `(.L_x_131) ;  /* 0xffffffb0004c7947 */ /* 0x000fea000383ffff */
.L_x_43:
[----:B------:R-:W-:-:S07]  /*7970*/  MOV R0, UR4 ;  /* 0x0000000400007c02 */ /* 0x000fce0008000f00 */
.L_x_132:
[----:B-1----:R1:W2:Y:S02]  /*7980*/  SYNCS.PHASECHK.TRANS64.TRYWAIT P0, [R0+URZ], R3 ;  /* 0x00000003000075a7 */ /* 0x0022a400080011ff */
[----:B--2---:R-:W-:Y:S05]  /*7990*/  @!P0 NANOSLEEP.SYNCS 0x989680 ;  /* 0x009896800000895d */ /* 0x004fea0003900000 */
[----:B------:R-:W2:Y:S02]  /*79a0*/  @!P0 SYNCS.PHASECHK.TRANS64 P0, [R0+URZ], R3 ;  /* 0x00000003000085a7 */ /* 0x000ea400080010ff */
[----:B--2---:R-:W-:Y:S05]  /*79b0*/  @!P0 BRA `(.L_x_132) ;  /* 0xfffffffc00f08947 */ /* 0x004fea000383ffff */
[----:B------:R-:W-:Y:S05]  /*79c0*/  BRA `(.L_x_133) ;  /* 0xffffffb000587947 */ /* 0x000fea000383ffff */
.L_x_44:
[----:B------:R-:W-:-:S07]  /*79d0*/  MOV R0, UR4 ;  /* 0x0000000400007c02 */ /* 0x000fce0008000f00 */
.L_x_134:
[----:B-1----:R1:W2:Y:S02]  /*79e0*/  SYNCS.PHASECHK.TRANS64.TRYWAIT P0, [R0+URZ], R3 ;  /* 0x00000003000075a7 */ /* 0x0022a400080011ff */
[----:B--2---:R-:W-:Y:S05]  /*79f0*/  @!P0 NANOSLEEP.SYNCS 0x989680 ;  /* 0x009896800000895d */ /* 0x004fea0003900000 */
[----:B------:R-:W2:Y:S02]  /*7a00*/  @!P0 SYNCS.PHASECHK.TRANS64 P0, [R0+URZ], R3 ;  /* 0x00000003000085a7 */ /* 0x000ea400080010ff */
[----:B--2---:R-:W-:Y:S05]  /*7a10*/  @!P0 BRA `(.L_x_134) ;  /* 0xfffffffc00f08947 */ /* 0x004fea000383ffff */
[----:B------:R-:W-:Y:S05]  /*7a20*/  BRA `(.L_x_135) ;  /* 0xffffffb000647947 */ /* 0x000fea000383ffff */
.L_x_45:
[----:B------:R-:W-:-:S07]  /*7a30*/  MOV R0, UR4 ;  /* 0x0000000400007c02 */ /* 0x000fce0008000f00 */
.L_x_136:
[----:B-1----:R1:W2:Y:S02]  /*7a40*/  SYNCS.PHASECHK.TRANS64.TRYWAIT P0, [R0+URZ], R3 ;  /* 0x00000003000075a7 */ /* 0x0022a400080011ff */
[----:B--2---:R-:W-:Y:S05]  /*7a50*/  @!P0 NANOSLEEP.SYNCS 0x989680 ;  /* 0x009896800000895d */ /* 0x004fea0003900000 */
[----:B------:R-:W2:Y:S02]  /*7a60*/  @!P0 SYNCS.PHASECHK.TRANS64 P0, [R0+URZ], R3 ;  /* 0x00000003000085a7 */ /* 0x000ea400080010ff */
[----:B--2---:R-:W-:Y:S05]  /*7a70*/  @!P0 BRA `(.L_x_136) ;  /* 0xfffffffc00f08947 */ /* 0x004fea000383ffff */
[----:B------:R-:W-:Y:S05]  /*7a80*/  BRA `(.L_x_137) ;  /* 0xffffffb000707947 */ /* 0x000fea000383ffff */
.L_x_46:
[----:B------:R-:W-:-:S07]  /*7a90*/  MOV R0, UR4 ;  /* 0x0000000400007c02 */ /* 0x000fce0008000f00 */
.L_x_138:
[----:B-1----:R1:W2:Y:S02]  /*7aa0*/  SYNCS.PHASECHK.TRANS64.TRYWAIT P0, [R0+URZ], R3 ;  /* 0x00000003000075a7 */ /* 0x0022a400080011ff */
[----:B--2---:R-:W-:Y:S05]  /*7ab0*/  @!P0 NANOSLEEP.SYNCS 0x989680 ;  /* 0x009896800000895d */ /* 0x004fea0003900000 */
[----:B------:R-:W2:Y:S02]  /*7ac0*/  @!P0 SYNCS.PHASECHK.TRANS64 P0, [R0+URZ], R3 ;  /* 0x00000003000085a7 */ /* 0x000ea400080010ff */
[----:B--2---:R-:W-:Y:S05]  /*7ad0*/  @!P0 BRA `(.L_x_138) ;  /* 0xfffffffc00f08947 */ /* 0x004fea000383ffff */
[----:B------:R-:W-:Y:S05]  /*7ae0*/  BRA `(.L_x_139) ;  /* 0xffffffb0007c7947 */ /* 0x000fea000383ffff */
.L_x_47:
[----:B------:R-:W-:-:S07]  /*7af0*/  MOV R0, UR4 ;  /* 0x0000000400007c02 */ /* 0x000fce0008000f00 */
.L_x_140:
[----:B-1----:R1:W2:Y:S02]  /*7b00*/  SYNCS.PHASECHK.TRANS64.TRYWAIT P0, [R0+URZ], R3 ;  /* 0x00000003000075a7 */ /* 0x0022a400080011ff */
[----:B--2---:R-:W-:Y:S05]  /*7b10*/  @!P0 NANOSLEEP.SYNCS 0x989680 ;  /* 0x009896800000895d */ /* 0x004fea0003900000 */
[----:B------:R-:W2:Y:S02]  /*7b20*/  @!P0 SYNCS.PHASECHK.TRANS64 P0, [R0+URZ], R3 ;  /* 0x00000003000085a7 */ /* 0x000ea400080010ff */
[----:B--2---:R-:W-:Y:S05]  /*7b30*/  @!P0 BRA `(.L_x_140) ;  /* 0xfffffffc00f08947 */ /* 0x004fea000383ffff */
[----:B------:R-:W-:Y:S05]  /*7b40*/  BRA `(.L_x_141) ;  /* 0xffffffb000887947 */ /* 0x000fea000383ffff */
.L_x_48:
[----:B------:R-:W-:-:S07]  /*7b50*/  MOV R0, UR4 ;  /* 0x0000000400007c02 */ /* 0x000fce0008000f00 */
.L_x_142:
[----:B-1----:R1:W2:Y:S02]  /*7b60*/  SYNCS.PHASECHK.TRANS64.TRYWAIT P0, [R0+URZ], R3 ;  /* 0x00000003000075a7 */ /* 0x0022a400080011ff */
[----:B--2---:R-:W-:Y:S05]  /*7b70*/  @!P0 NANOSLEEP.SYNCS 0x989680 ;  /* 0x009896800000895d */ /* 0x004fea0003900000 */
[----:B------:R-:W2:Y:S02]  /*7b80*/  @!P0 SYNCS.PHASECHK.TRANS64 P0, [R0+URZ], R3 ;  /* 0x00000003000085a7 */ /* 0x000ea400080010ff */
[----:B--2---:R-:W-:Y:S05]  /*7b90*/  @!P0 BRA `(.L_x_142) ;  /* 0xfffffffc00f08947 */ /* 0x004fea000383ffff */
[----:B------:R-:W-:Y:S05]  /*7ba0*/  BRA `(.L_x_143) ;  /* 0xffffffb000947947 */ /* 0x000fea000383ffff */
.L_x_49:
[----:B------:R-:W-:-:S07]  /*7bb0*/  MOV R0, UR4 ;  /* 0x0000000400007c02 */ /* 0x000fce0008000f00 */
.L_x_144:
[----:B-1----:R1:W2:Y:S02]  /*7bc0*/  SYNCS.PHASECHK.TRANS64.TRYWAIT P0, [R0+URZ], R3 ;  /* 0x00000003000075a7 */ /* 0x0022a400080011ff */
[----:B--2---:R-:W-:Y:S05]  /*7bd0*/  @!P0 NANOSLEEP.SYNCS 0x989680 ;  /* 0x009896800000895d */ /* 0x004fea0003900000 */
[----:B------:R-:W2:Y:S02]  /*7be0*/  @!P0 SYNCS.PHASECHK.TRANS64 P0, [R0+URZ], R3 ;  /* 0x00000003000085a7 */ /* 0x000ea400080010ff */
[----:B--2---:R-:W-:Y:S05]  /*7bf0*/  @!P0 BRA `(.L_x_144) ;  /* 0xfffffffc00f08947 */ /* 0x004fea000383ffff */
[----:B------:R-:W-:Y:S05]  /*7c00*/  BRA `(.L_x_145) ;  /* 0xffffffb000a07947 */ /* 0x000fea000383ffff */
.L_x_50:
[----:B------:R-:W-:-:S07]  /*7c10*/  MOV R0, UR4 ;  /* 0x0000000400007c02 */ /* 0x000fce0008000f00 */
.L_x_146:
[----:B-1----:R1:W2:Y:S02]  /*7c20*/  SYNCS.PHASECHK.TRANS64.TRYWAIT P0, [R0+URZ], R3 ;  /* 0x00000003000075a7 */ /* 0x0022a400080011ff */
[----:B--2---:R-:W-:Y:S05]  /*7c30*/  @!P0 NANOSLEEP.SYNCS 0x989680 ;  /* 0x009896800000895d */ /* 0x004fea0003900000 */
[----:B------:R-:W2:Y:S02]  /*7c40*/  @!P0 SYNCS.PHASECHK.TRANS64 P0, [R0+URZ], R3 ;  /* 0x00000003000085a7 */ /* 0x000ea400080010ff */
[----:B--2---:R-:W-:Y:S05]  /*7c50*/  @!P0 BRA `(.L_x_146) ;  /* 0xfffffffc00f08947 */ /* 0x004fea000383ffff */
[----:B------:R-:W-:Y:S05]  /*7c60*/  BRA `(.L_x_147) ;  /* 0xffffffb000ac7947 */ /* 0x000fea000383ffff */
.L_x_51:
[----:B------:R-:W-:-:S07]  /*7c70*/  MOV R0, UR4 ;  /* 0x0000000400007c02 */ /* 0x000fce0008000f00 */
.L_x_148:
[----:B-1----:R1:W2:Y:S02]  /*7c80*/  SYNCS.PHASECHK.TRANS64.TRYWAIT P0, [R0+URZ], R3 ;  /* 0x00000003000075a7 */ /* 0x0022a400080011ff */
[----:B--2---:R-:W-:Y:S05]  /*7c90*/  @!P0 NANOSLEEP.SYNCS 0x989680 ;  /* 0x009896800000895d */ /* 0x004fea0003900000 */
[----:B------:R-:W2:Y:S02]  /*7ca0*/  @!P0 SYNCS.PHASECHK.TRANS64 P0, [R0+URZ], R3 ;  /* 0x00000003000085a7 */ /* 0x000ea400080010ff */
[----:B--2---:R-:W-:Y:S05]  /*7cb0*/  @!P0 BRA `(.L_x_148) ;  /* 0xfffffffc00f08947 */ /* 0x004fea000383ffff */
[----:B------:R-:W-:Y:S05]  /*7cc0*/  BRA `(.L_x_149) ;  /* 0xffffffb000b87947 */ /* 0x000fea000383ffff */
.L_x_52:
[----:B------:R-:W-:-:S07]  /*7cd0*/  MOV R0, UR4 ;  /* 0x0000000400007c02 */ /* 0x000fce0008000f00 */
.L_x_150:
[----:B-1----:R1:W2:Y:S02]  /*7ce0*/  SYNCS.PHASECHK.TRANS64.TRYWAIT P0, [R0+URZ], R3 ;  /* 0x00000003000075a7 */ /* 0x0022a400080011ff */
[----:B--2---:R-:W-:Y:S05]  /*7cf0*/  @!P0 NANOSLEEP.SYNCS 0x989680 ;  /* 0x009896800000895d */ /* 0x004fea0003900000 */
[----:B------:R-:W2:Y:S02]  /*7d00*/  @!P0 SYNCS.PHASECHK.TRANS64 P0, [R0+URZ], R3 ;  /* 0x00000003000085a7 */ /* 0x000ea400080010ff */
[----:B--2---:R-:W-:Y:S05]  /*7d10*/  @!P0 BRA `(.L_x_150) ;  /* 0xfffffffc00f08947 */ /* 0x004fea000383ffff */
[----:B------:R-:W-:Y:S05]  /*7d20*/  BRA `(.L_x_151) ;  /* 0xffffffb000c47947 */ /* 0x000fea000383ffff */
.L_x_55:
[----:B------:R-:W-:-:S07]  /*7d30*/  MOV R4, UR45 ;  /* 0x0000002d00047c02 */ /* 0x000fce0008000f00 */
.L_x_152:
[----:B--2---:R2:W3:Y:S02]  /*7d40*/  SYNCS.PHASECHK.TRANS64.TRYWAIT P1, [R4+URZ+0x118], R7 ;  /* 0x00011807040075a7 */ /* 0x0044e400080211ff */
[----:B---3--:R-:W-:Y:S05]  /*7d50*/  @!P1 NANOSLEEP.SYNCS 0x989680 ;  /* 0x009896800000995d */ /* 0x008fea0003900000 */
[----:B------:R-:W3:Y:S02]  /*7d60*/  @!P1 SYNCS.PHASECHK.TRANS64 P1, [R4+URZ+0x118], R7 ;  /* 0x00011807040095a7 */ /* 0x000ee400080210ff */
[----:B---3--:R-:W-:Y:S05]  /*7d70*/  @!P1 BRA `(.L_x_152) ;  /* 0xfffffffc00f09947 */ /* 0x008fea000383ffff */
[----:B------:R-:W-:Y:S05]  /*7d80*/  BRA `(.L_x_153) ;  /* 0xffffffb400287947 */ /* 0x000fea000383ffff */
.L_x_56:
[----:B--2---:R-:W-:-:S07]  /*7d90*/  MOV R4, UR45 ;  /* 0x0000002d00047c02 */ /* 0x004fce0008000f00 */
.L_x_154:
[----:B--2---:R2:W3:Y:S02]  /*7da0*/  SYNCS.PHASECHK.TRANS64.TRYWAIT P1, [R4+URZ+0x110], R5 ;  /* 0x00011005040075a7 */ /* 0x0044e400080211ff */
[----:B---3--:R-:W-:Y:S05]  /*7db0*/  @!P1 NANOSLEEP.SYNCS 0x989680 ;  /* 0x009896800000995d */ /* 0x008fea0003900000 */
[----:B------:R-:W3:Y:S02]  /*7dc0*/  @!P1 SYNCS.PHASECHK.TRANS64 P1, [R4+URZ+0x110], R5 ;  /* 0x00011005040095a7 */ /* 0x000ee400080210ff */
[----:B---3--:R-:W-:Y:S05]  /*7dd0*/  @!P1 BRA `(.L_x_154) ;  /* 0xfffffffc00f09947 */ /* 0x008fea000383ffff */
[----:B------:R-:W-:Y:S05]  /*7de0*/  BRA `(.L_x_155) ;  /* 0xffffffb400307947 */ /* 0x000fea000383ffff */
.L_x_64:
[----:B------:R-:W-:-:S07]  /*7df0*/  MOV R0, UR6 ;  /* 0x0000000600007c02 */ /* 0x000fce0008000f00 */
.L_x_156:
[----:B--2---:R2:W3:Y:S02]  /*7e00*/  SYNCS.PHASECHK.TRANS64.TRYWAIT P0, [R0+URZ+0x110], R5 ;  /* 0x00011005000075a7 */ /* 0x0044e400080011ff */
[----:B---3--:R-:W-:Y:S05]  /*7e10*/  @!P0 NANOSLEEP.SYNCS 0x989680 ;  /* 0x009896800000895d */ /* 0x008fea0003900000 */
[----:B------:R-:W3:Y:S02]  /*7e20*/  @!P0 SYNCS.PHASECHK.TRANS64 P0, [R0+URZ+0x110], R5 ;  /* 0x00011005000085a7 */ /* 0x000ee400080010ff */
[----:B---3--:R-:W-:Y:S05]  /*7e30*/  @!P0 BRA `(.L_x_156) ;  /* 0xfffffffc00f08947 */ /* 0x008fea000383ffff */
[----:B------:R-:W-:Y:S05]  /*7e40*/  BRA `(.L_x_157) ;  /* 0xffffffb800b87947 */ /* 0x000fea000383ffff */
.L_x_65:
[----:B------:R-:W-:-:S07]  /*7e50*/  MOV R5, UR8 ;  /* 0x0000000800057c02 */ /* 0x000fce0008000f00 */
.L_x_158:
[----:B--2---:R2:W3:Y:S02]  /*7e60*/  SYNCS.PHASECHK.TRANS64.TRYWAIT P0, [R5+URZ+0x130], R0 ;  /* 0x00013000050075a7 */ /* 0x0044e400080011ff */
[----:B---3--:R-:W-:Y:S05]  /*7e70*/  @!P0 NANOSLEEP.SYNCS 0x989680 ;  /* 0x009896800000895d */ /* 0x008fea0003900000 */
[----:B------:R-:W3:Y:S02]  /*7e80*/  @!P0 SYNCS.PHASECHK.TRANS64 P0, [R5+URZ+0x130], R0 ;  /* 0x00013000050085a7 */ /* 0x000ee400080010ff */
[----:B---3--:R-:W-:Y:S05]  /*7e90*/  @!P0 BRA `(.L_x_158) ;  /* 0xfffffffc00f08947 */ /* 0x008fea000383ffff */
[----:B------:R-:W-:Y:S05]  /*7ea0*/  BRA `(.L_x_159) ;  /* 0xffffffb800d47947 */ /* 0x000fea000383ffff */
.L_x_68:
[----:B--2---:R-:W-:Y:S07]  /*7eb0*/  MOV R0, UR7 ;  /* 0x0000000700007c02 */ /* 0x004fee0008000f00 */
.L_x_160:
[----:B--2---:R2:W3:Y:S02]  /*7ec0*/  SYNCS.PHASECHK.TRANS64.TRYWAIT P0, [R0+URZ], R5 ;  /* 0x00000005000075a7 */ /* 0x0044e400080011ff */
[----:B---3--:R-:W-:Y:S05]  /*7ed0*/  @!P0 NANOSLEEP.SYNCS 0x989680 ;  /* 0x009896800000895d */ /* 0x008fea0003900000 */
[----:B------:R-:W3:Y:S02]  /*7ee0*/  @!P0 SYNCS.PHASECHK.TRANS64 P0, [R0+URZ], R5 ;  /* 0x00000005000085a7 */ /* 0x000ee400080010ff */
[----:B---3--:R-:W-:Y:S05]  /*7ef0*/  @!P0 BRA `(.L_x_160) ;  /* 0xfffffffc00f08947 */ /* 0x008fea000383ffff */
[----:B------:R-:W-:Y:S05]  /*7f00*/  BRA `(.L_x_67) ;  /* 0xffffffb800f87947 */ /* 0x000fea000383ffff */
.L_x_71:
[----:B------:R-:W-:-:S07]  /*7f10*/  MOV R0, UR5 ;  /* 0x0000000500007c02 */ /* 0x000fce0008000f00 */
.L_x_161:
[----:B-1----:R1:W2:Y:S02]  /*7f20*/  SYNCS.PHASECHK.TRANS64.TRYWAIT P0, [R0+URZ], R3 ;  /* 0x00000003000075a7 */ /* 0x0022a400080011ff */
[----:B--2---:R-:W-:Y:S05]  /*7f30*/  @!P0 NANOSLEEP.SYNCS 0x989680 ;  /* 0x009896800000895d */ /* 0x004fea0003900000 */
[----:B------:R-:W2:Y:S02]  /*7f40*/  @!P0 SYNCS.PHASECHK.TRANS64 P0, [R0+URZ], R3 ;  /* 0x00000003000085a7 */ /* 0x000ea400080010ff */
[----:B--2---:R-:W-:Y:S05]  /*7f50*/  @!P0 BRA `(.L_x_161) ;  /* 0xfffffffc00f08947 */ /* 0x004fea000383ffff */
[----:B------:R-:W-:Y:S05]  /*7f60*/  BRA `(.L_x_162) ;  /* 0xffffffbc00ec7947 */ /* 0x000fea000383ffff */
.L_x_72:
[----:B------:R-:W-:-:S07]  /*7f70*/  MOV R0, UR7 ;  /* 0x0000000700007c02 */ /* 0x000fce0008000f00 */
.L_x_163:
[----:B-1----:R1:W2:Y:S02]  /*7f80*/  SYNCS.PHASECHK.TRANS64.TRYWAIT P0, [R0+URZ], R3 ;  /* 0x00000003000075a7 */ /* 0x0022a400080011ff */
[----:B--2---:R-:W-:Y:S05]  /*7f90*/  @!P0 NANOSLEEP.SYNCS 0x989680 ;  /* 0x009896800000895d */ /* 0x004fea0003900000 */
[----:B------:R-:W2:Y:S02]  /*7fa0*/  @!P0 SYNCS.PHASECHK.TRANS64 P0, [R0+URZ], R3 ;  /* 0x00000003000085a7 */ /* 0x000ea400080010ff */
[----:B--2---:R-:W-:Y:S05]  /*7fb0*/  @!P0 BRA `(.L_x_163) ;  /* 0xfffffffc00f08947 */ /* 0x004fea000383ffff */
[----:B------:R-:W-:Y:S05]  /*7fc0*/  BRA `(.L_x_164) ;  /* 0xffffffbc00f87947 */ /* 0x000fea000383ffff */
.L_x_77:
[----:B------:R-:W-:Y:S07]  /*7fd0*/  MOV R0, UR15 ;  /* 0x0000000f00007c02 */ /* 0x000fee0008000f00 */
.L_x_165:
[----:B--2---:R2:W3:Y:S02]  /*7fe0*/  SYNCS.PHASECHK.TRANS64.TRYWAIT P0, [R0+URZ+0x110], R3 ;  /* 0x00011003000075a7 */ /* 0x0044e400080011ff */
[----:B---3--:R-:W-:Y:S05]  /*7ff0*/  @!P0 NANOSLEEP.SYNCS 0x989680 ;  /* 0x009896800000895d */ /* 0x008fea0003900000 */
[----:B------:R-:W3:Y:S02]  /*8000*/  @!P0 SYNCS.PHASECHK.TRANS64 P0, [R0+URZ+0x110], R3 ;  /* 0x00011003000085a7 */ /* 0x000ee400080010ff */
[----:B---3--:R-:W-:Y:S05]  /*8010*/  @!P0 BRA `(.L_x_165) ;  /* 0xfffffffc00f08947 */ /* 0x008fea000383ffff */
[----:B------:R-:W-:Y:S05]  /*8020*/  BRA `(.L_x_166) ;  /* 0xffffffc400107947 */ /* 0x000fea000383ffff */
.L_x_80:
[----:B------:R-:W-:Y:S07]  /*8030*/  MOV R0, UR15 ;  /* 0x0000000f00007c02 */ /* 0x000fee0008000f00 */
.L_x_167:
[----:B--2---:R2:W3:Y:S02]  /*8040*/  SYNCS.PHASECHK.TRANS64.TRYWAIT P0, [R0+URZ+0x108], R3 ;  /* 0x00010803000075a7 */ /* 0x0044e400080011ff */
[----:B---3--:R-:W-:Y:S05]  /*8050*/  @!P0 NANOSLEEP.SYNCS 0x989680 ;  /* 0x009896800000895d */ /* 0x008fea0003900000 */
[----:B------:R-:W3:Y:S02]  /*8060*/  @!P0 SYNCS.PHASECHK.TRANS64 P0, [R0+URZ+0x108], R3 ;  /* 0x00010803000085a7 */ /* 0x000ee400080010ff */
[----:B---3--:R-:W-:Y:S05]  /*8070*/  @!P0 BRA `(.L_x_167) ;  /* 0xfffffffc00f08947 */ /* 0x008fea000383ffff */
[----:B------:R-:W-:Y:S05]  /*8080*/  BRA `(.L_x_79) ;  /* 0xffffffc400e87947 */ /* 0x000fea000383ffff */
.L_x_83:
[----:B------:R-:W-:Y:S07]  /*8090*/  MOV R3, UR19 ;  /* 0x0000001300037c02 */ /* 0x000fee0008000f00 */
.L_x_168:
[----:B-1----:R1:W2:Y:S02]  /*80a0*/  SYNCS.PHASECHK.TRANS64.TRYWAIT P0, [R3+URZ+0xe8], R0 ;  /* 0x0000e800030075a7 */ /* 0x0022a400080011ff */
[----:B--2---:R-:W-:Y:S05]  /*80b0*/  @!P0 NANOSLEEP.SYNCS 0x989680 ;  /* 0x009896800000895d */ /* 0x004fea0003900000 */
[----:B------:R-:W2:Y:S02]  /*80c0*/  @!P0 SYNCS.PHASECHK.TRANS64 P0, [R3+URZ+0xe8], R0 ;  /* 0x0000e800030085a7 */ /* 0x000ea400080010ff */
[----:B--2---:R-:W-:Y:S05]  /*80d0*/  @!P0 BRA `(.L_x_168) ;  /* 0xfffffffc00f08947 */ /* 0x004fea000383ffff */
[----:B------:R-:W-:Y:S05]  /*80e0*/  BRA `(.L_x_169) ;  /* 0xffffffc800a47947 */ /* 0x000fea000383ffff */
.L_x_84:
[----:B------:R-:W-:Y:S07]  /*80f0*/  MOV R3, UR17 ;  /* 0x0000001100037c02 */ /* 0x000fee0008000f00 */
.L_x_170:
[----:B-1----:R1:W2:Y:S02]  /*8100*/  SYNCS.PHASECHK.TRANS64.TRYWAIT P0, [R3+URZ+0xe8], R12 ;  /* 0x0000e80c030075a7 */ /* 0x0022a400080011ff */
[----:B--2---:R-:W-:Y:S05]  /*8110*/  @!P0 NANOSLEEP.SYNCS 0x989680 ;  /* 0x009896800000895d */ /* 0x004fea0003900000 */
[----:B------:R-:W2:Y:S02]  /*8120*/  @!P0 SYNCS.PHASECHK.TRANS64 P0, [R3+URZ+0xe8], R12 ;  /* 0x0000e80c030085a7 */ /* 0x000ea400080010ff */
[----:B--2---:R-:W-:Y:S05]  /*8130*/  @!P0 BRA `(.L_x_170) ;  /* 0xfffffffc00f08947 */ /* 0x004fea000383ffff */
[----:B------:R-:W-:Y:S05]  /*8140*/  BRA `(.L_x_171) ;  /* 0xffffffcc00407947 */ /* 0x000fea000383ffff */
.L_x_86:
[----:B------:R-:W-:-:S07]  /*8150*/  MOV R0, UR4 ;  /* 0x0000000400007c02 */ /* 0x000fce0008000f00 */
.L_x_172:
[----:B-1----:R1:W3:Y:S02]  /*8160*/  SYNCS.PHASECHK.TRANS64.TRYWAIT P0, [R0+URZ], R3 ;  /* 0x00000003000075a7 */ /* 0x0022e400080011ff */
[----:B---3--:R-:W-:Y:S05]  /*8170*/  @!P0 NANOSLEEP.SYNCS 0x989680 ;  /* 0x009896800000895d */ /* 0x008fea0003900000 */
[----:B------:R-:W3:Y:S02]  /*8180*/  @!P0 SYNCS.PHASECHK.TRANS64 P0, [R0+URZ], R3 ;  /* 0x00000003000085a7 */ /* 0x000ee400080010ff */
[----:B---3--:R-:W-:Y:S05]  /*8190*/  @!P0 BRA `(.L_x_172) ;  /* 0xfffffffc00f08947 */ /* 0x008fea000383ffff */
[----:B------:R-:W-:Y:S05]  /*81a0*/  BRA `(.L_x_173) ;  /* 0xffffffcc00b87947 */ /* 0x000fea000383ffff */
.L_x_87:
[----:B------:R-:W-:-:S07]  /*81b0*/  MOV R0, UR4 ;  /* 0x0000000400007c02 */ /* 0x000fce0008000f00 */
.L_x_174:
[----:B-1----:R1:W3:Y:S02]  /*81c0*/  SYNCS.PHASECHK.TRANS64.TRYWAIT P0, [R0+URZ], R3 ;  /* 0x00000003000075a7 */ /* 0x0022e400080011ff */
[----:B---3--:R-:W-:Y:S05]  /*81d0*/  @!P0 NANOSLEEP.SYNCS 0x989680 ;  /* 0x009896800000895d */ /* 0x008fea0003900000 */
[----:B------:R-:W3:Y:S02]  /*81e0*/  @!P0 SYNCS.PHASECHK.TRANS64 P0, [R0+URZ], R3 ;  /* 0x00000003000085a7 */ /* 0x000ee400080010ff */
[----:B---3--:R-:W-:Y:S05]  /*81f0*/  @!P0 BRA `(.L_x_174) ;  /* 0xfffffffc00f08947 */ /* 0x008fea000383ffff */
[----:B------:R-:W-:Y:S05]  /*8200*/  BRA `(.L_x_175) ;  /* 0xffffffcc00c47947 */ /* 0x000fea000383ffff */
.L_x_89:
[----:B------:R-:W-:Y:S07]  /*8210*/  MOV R0, UR50 ;  /* 0x0000003200007c02 */ /* 0x000fee0008000f00 */
.L_x_176:
[----:B--2---:R2:W4:Y:S02]  /*8220*/  SYNCS.PHASECHK.TRANS64.TRYWAIT P0, [R0+URZ+0x110], R3 ;  /* 0x00011003000075a7 */ /* 0x00452400080011ff */
[----:B----4-:R-:W-:Y:S05]  /*8230*/  @!P0 NANOSLEEP.SYNCS 0x989680 ;  /* 0x009896800000895d */ /* 0x010fea0003900000 */
[----:B------:R-:W4:Y:S02]  /*8240*/  @!P0 SYNCS.PHASECHK.TRANS64 P0, [R0+URZ+0x110], R3 ;  /* 0x00011003000085a7 */ /* 0x000f2400080010ff */
[----:B----4-:R-:W-:Y:S05]  /*8250*/  @!P0 BRA `(.L_x_176) ;  /* 0xfffffffc00f08947 */ /* 0x010fea000383ffff */
[----:B------:R-:W-:Y:S05]  /*8260*/  BRA `(.L_x_177) ;  /* 0xffffffd000b87947 */ /* 0x000fea000383ffff */
.L_x_99:
[----:B-1----:R1:W3:Y:S02]  /*8270*/  SYNCS.PHASECHK.TRANS64.TRYWAIT P1, [R0+URZ+0xd0], R7 ;  /* 0x0000d007000075a7 */ /* 0x0022e400080211ff */
[----:B---3--:R-:W-:Y:S05]  /*8280*/  @!P1 NANOSLEEP.SYNCS 0x989680 ;  /* 0x009896800000995d */ /* 0x008fea0003900000 */
[----:B------:R-:W3:Y:S02]  /*8290*/  @!P1 SYNCS.PHASECHK.TRANS64 P1, [R0+URZ+0xd0], R7 ;  /* 0x0000d007000095a7 */ /* 0x000ee400080210ff */
[----:B---3--:R-:W-:Y:S05]  /*82a0*/  @!P1 BRA `(.L_x_99) ;  /* 0xfffffffc00f09947 */ /* 0x008fea000383ffff */
[----:B------:R-:W-:Y:S05]  /*82b0*/  BRA `(.L_x_98) ;  /* 0xffffffdc00d47947 */ /* 0x000fea000383ffff */
.L_x_101:
[----:B----4-:R4:W1:Y:S02]  /*82c0*/  SYNCS.PHASECHK.TRANS64.TRYWAIT P0, [R84+URZ+0x120], R3 ;  /* 0x00012003540075a7 */ /* 0x01086400080011ff */
[----:B-1----:R-:W-:Y:S05]  /*82d0*/  @!P0 NANOSLEEP.SYNCS 0x989680 ;  /* 0x009896800000895d */ /* 0x002fea0003900000 */
[----:B------:R-:W1:Y:S02]  /*82e0*/  @!P0 SYNCS.PHASECHK.TRANS64 P0, [R84+URZ+0x120], R3 ;  /* 0x00012003540085a7 */ /* 0x000e6400080010ff */
[----:B-1----:R-:W-:Y:S05]  /*82f0*/  @!P0 BRA `(.L_x_101) ;  /* 0xfffffffc00f08947 */ /* 0x002fea000383ffff */
[----:B------:R-:W-:Y:S05]  /*8300*/  BRA `(.L_x_100) ;  /* 0xffffffe000247947 */ /* 0x000fea000383ffff */
.L_x_112:
[----:B--2---:R2:W3:Y:S02]  /*8310*/  SYNCS.PHASECHK.TRANS64.TRYWAIT P0, [R3+URZ+0xd0], R2 ;  /* 0x0000d002030075a7 */ /* 0x0044e400080011ff */
[----:B---3--:R-:W-:Y:S05]  /*8320*/  @!P0 NANOSLEEP.SYNCS 0x989680 ;  /* 0x009896800000895d */ /* 0x008fea0003900000 */
[----:B------:R-:W3:Y:S02]  /*8330*/  @!P0 SYNCS.PHASECHK.TRANS64 P0, [R3+URZ+0xd0], R2 ;  /* 0x0000d002030085a7 */ /* 0x000ee400080010ff */
[----:B---3--:R-:W-:Y:S05]  /*8340*/  @!P0 BRA `(.L_x_112) ;  /* 0xfffffffc00f08947 */ /* 0x008fea000383ffff */
[----:B------:R-:W-:Y:S05]  /*8350*/  BRA `(.L_x_111) ;  /* 0xffffffe8003c7947 */ /* 0x000fea000383ffff */
        .weak           $__internal_0_$__cuda_sm10x_tcgen05_guardrail_trap_col_being_dealloced_not_returned_by_alloc
        .type           $__internal_0_$__cuda_sm10x_tcgen05_guardrail_trap_col_being_dealloced_not_returned_by_alloc,@function
        .size           $__internal_0_$__cuda_sm10x_tcgen05_guardrail_trap_col_being_dealloced_not_returned_by_alloc,($__internal_1_$__cuda_sm10x_tcgen05_guardrail_trap_phase_invalid_during_alloc - $__internal_0_$__cuda_sm10x_tcgen05_guardrail_trap_col_being_dealloced_not_returned_by_alloc)
$__internal_0_$__cuda_sm10x_tcgen05_guardrail_trap_col_being_dealloced_not_returned_by_alloc:
[----:B------:R-:W-:Y:S05]  /*8360*/  BPT.TRAP 0x1 ;  /* 0x000000040000795c */ /* 0x000fea0000300000 */
[----:B------:R-:W-:-:S04]  /*8370*/  HFMA2 R3, -RZ, RZ, 0, 0 ;  /* 0x00000000ff037431 */ /* 0x000fc800000001ff */
[----:B------:R-:W-:Y:S05]  /*8380*/  RET.REL.NODEC R2 `(_ZN7cutlass13device_kernelINS_4conv6kernel13ConvUniversalINS1_16ConvProblemShapeILNS1_8OperatorE1ELi2EEENS1_10collective14CollectiveConvINS1_47MainloopSm100TmaUmmaWarpSpecializedImplicitGemmILS5_1ELi13ELi2ELi1ELi2EN4cute5tupleIJNSA_1CILi2EEENSC_ILi1EEESE_EEEEENSB_IJNSC_ILi64EEESH_NSB_IJSH_EEEEEENS_6half_tESK_NSA_8TiledMMAINSA_8MMA_AtomIJNSA_20SM100_MMA_F16BF16_SSISK_SK_fLi64ELi64ELNSA_4UMMA5MajorE0ELSP_1ELNSO_7ScaleInE0ELSQ_0EEEEEENSA_6LayoutINSB_IJSE_SE_SE_EEENSB_IJNSC_ILi0EEESV_SV_EEEEENSB_IJNSA_10UnderscoreESY_SY_EEEEENS7_6detail27Sm100ImplicitGemmTileTraitsINSA_20SM90_TMA_LOAD_IM2COLENSA_14ComposedLayoutINSA_7SwizzleILi3ELi4ELi3EEENSA_18smem_ptr_flag_bitsILi16EEENST_INSB_IJNSC_ILi8EEESH_EEENSB_IJSH_SE_EEEEEEEvEENS12_INSA_23SM90_TMA_LOAD_MULTICASTENS14_IS16_S18_NST_INSB_IJSH_S19_EEENSB_IJSE_SH_EEEEEEEvEEEENS_8epilogue10collective18CollectiveEpilogueINS1M_23Sm100TmaWarpSpecializedILi3ELi2ELi16ELb1ELb0EEEJSJ_NSB_IJNST_ISH_SE_EENST_INSC_ILi32EEESE_EEEEESK_NSB_IJNSB_IJlllEEESE_SV_EEESK_S1W_NS1M_6fusion15FusionCallbacksIS1Q_NS1X_17LinearCombinationISK_fSK_fLNS_15FloatRoundStyleE2EEESJ_S1U_JEEENSA_5SM1004TMEM4LOAD26SM100_TMEM_LOAD_16dp256b4xES13_NS14_INS15_ILi2ELi4ELi3EEES18_NST_INSB_IJS19_S1S_EEENSB_IJS1S_SE_EEEEEEENSA_17SM75_U32x4_LDSM_NENSA_21SM90_TMA_STORE_IM2COLES2B_NSA_17SM90_U32x4_STSM_NENSA_39AutoVectorizingCopyWithAssumedAlignmentILi128EEEEEEvvEEEEvNT_6ParamsE) ;  /* 0xffffff7c021c7950 */ /* 0x000fea0003c3ffff */
        .weak           $__internal_1_$__cuda_sm10x_tcgen05_guardrail_trap_phase_invalid_during_alloc
        .type           $__internal_1_$__cuda_sm10x_tcgen05_guardrail_trap_phase_invalid_during_alloc,@function
        .size           $__internal_1_$__cuda_sm10x_tcgen05_guardrail_trap_phase_invalid_during_alloc,($__internal_2_$__cuda_sm10x_tcgen05_guardrail_trap_unallocated_columns_being_dealloced - $__internal_1_$__cuda_sm10x_tcgen05_guardrail_trap_phase_invalid_during_alloc)
$__internal_1_$__cuda_sm10x_tcgen05_guardrail_trap_phase_invalid_during_alloc:
[----:B------:R-:W-:Y:S05]  /*8390*/  BPT.TRAP 0x1 ;  /* 0x000000040000795c */ /* 0x000fea0000300000 */
[----:B------:R-:W-:-:S04]  /*83a0*/  MOV R3, 0x0 ;  /* 0x0000000000037802 */ /* 0x000fc80000000f00 */
[----:B------:R-:W-:Y:S05]  /*83b0*/  RET.REL.NODEC R2 `(_ZN7cutlass13device_kernelINS_4conv6kernel13ConvUniversalINS1_16ConvProblemShapeILNS1_8OperatorE1ELi2EEENS1_10collective14CollectiveConvINS1_47MainloopSm100TmaUmmaWarpSpecializedImplicitGemmILS5_1ELi13ELi2ELi1ELi2EN4cute5tupleIJNSA_1CILi2EEENSC_ILi1EEESE_EEEEENSB_IJNSC_ILi64EEESH_NSB_IJSH_EEEEEENS_6half_tESK_NSA_8TiledMMAINSA_8MMA_AtomIJNSA_20SM100_MMA_F16BF16_SSISK_SK_fLi64ELi64ELNSA_4UMMA5MajorE0ELSP_1ELNSO_7ScaleInE0ELSQ_0EEEEEENSA_6LayoutINSB_IJSE_SE_SE_EEENSB_IJNSC_ILi0EEESV_SV_EEEEENSB_IJNSA_10UnderscoreESY_SY_EEEEENS7_6detail27Sm100ImplicitGemmTileTraitsINSA_20SM90_TMA_LOAD_IM2COLENSA_14ComposedLayoutINSA_7SwizzleILi3ELi4ELi3EEENSA_18smem_ptr_flag_bitsILi16EEENST_INSB_IJNSC_ILi8EEESH_EEENSB_IJSH_SE_EEEEEEEvEENS12_INSA_23SM90_TMA_LOAD_MULTICASTENS14_IS16_S18_NST_INSB_IJSH_S19_EEENSB_IJSE_SH_EEEEEEEvEEEENS_8epilogue10collective18CollectiveEpilogueINS1M_23Sm100TmaWarpSpecializedILi3ELi2ELi16ELb1ELb0EEEJSJ_NSB_IJNST_ISH_SE_EENST_INSC_ILi32EEESE_EEEEESK_NSB_IJNSB_IJlllEEESE_SV_EEESK_S1W_NS1M_6fusion15FusionCallbacksIS1Q_NS1X_17LinearCombinationISK_fSK_fLNS_15FloatRoundStyleE2EEESJ_S1U_JEEENSA_5SM1004TMEM4LOAD26SM100_TMEM_LOAD_16dp256b4xES13_NS14_INS15_ILi2ELi4ELi3EEES18_NST_INSB_IJS19_S1S_EEENSB_IJS1S_SE_EEEEEEENSA_17SM75_U32x4_LDSM_NENSA_21SM90_TMA_STORE_IM2COLES2B_NSA_17SM90_U32x4_STSM_NENSA_39AutoVectorizingCopyWithAssumedAlignmentILi128EEEEEEvvEEEEvNT_6ParamsE) ;  /* 0xffffff7c02107950 */ /* 0x000fea0003c3ffff */
        .weak           $__internal_2_$__cuda_sm10x_tcgen05_guardrail_trap_unallocated_columns_being_dealloced
        .type           $__internal_2_$__cuda_sm10x_tcgen05_guardrail_trap_unallocated_columns_being_dealloced,@function
        .size           $__internal_2_$__cuda_sm10x_tcgen05_guardrail_trap_unallocated_columns_being_dealloced,(.L_x_179 - $__internal_2_$__cuda_sm10x_tcgen05_guardrail_trap_unallocated_columns_being_dealloced)
$__internal_2_$__cuda_sm10x_tcgen05_guardrail_trap_unallocated_columns_being_dealloced:
[----:B------:R-:W-:Y:S05]  /*83c0*/  BPT.TRAP 0x1 ;  /* 0x000000040000795c */ /* 0x000fea0000300000 */
[----:B------:R-:W-:-:S04]  /*83d0*/  HFMA2 R3, -RZ, RZ, 0, 0 ;  /* 0x00000000ff037431 */ /* 0x000fc800000001ff */
[----:B------:R-:W-:Y:S05]  /*83e0*/  RET.REL.NODEC R2 `(_ZN7cutlass13device_kernelINS_4conv6kernel13ConvUniversalINS1_16ConvProblemShapeILNS1_8OperatorE1ELi2EEENS1_10collective14CollectiveConvINS1_47MainloopSm100TmaUmmaWarpSpecializedImplicitGemmILS5_1ELi13ELi2ELi1ELi2EN4cute5tupleIJNSA_1CILi2EEENSC_ILi1EEESE_EEEEENSB_IJNSC_ILi64EEESH_NSB_IJSH_EEEEEENS_6half_tESK_NSA_8TiledMMAINSA_8MMA_AtomIJNSA_20SM100_MMA_F16BF16_SSISK_SK_fLi64ELi64ELNSA_4UMMA5MajorE0ELSP_1ELNSO_7ScaleInE0ELSQ_0EEEEEENSA_6LayoutINSB_IJSE_SE_SE_EEENSB_IJNSC_ILi0EEESV_SV_EEEEENSB_IJNSA_10UnderscoreESY_SY_EEEEENS7_6detail27Sm100ImplicitGemmTileTraitsINSA_20SM90_TMA_LOAD_IM2COLENSA_14ComposedLayoutINSA_7SwizzleILi3ELi4ELi3EEENSA_18smem_ptr_flag_bitsILi16EEENST_INSB_IJNSC_ILi8EEESH_EEENSB_IJSH_SE_EEEEEEEvEENS12_INSA_23SM90_TMA_LOAD_MULTICASTENS14_IS16_S18_NST_INSB_IJSH_S19_EEENSB_IJSE_SH_EEEEEEEvEEEENS_8epilogue10collective18CollectiveEpilogueINS1M_23Sm100TmaWarpSpecializedILi3ELi2ELi16ELb1ELb0EEEJSJ_NSB_IJNST_ISH_SE_EENST_INSC_ILi32EEESE_EEEEESK_NSB_IJNSB_IJlllEEESE_SV_EEESK_S1W_NS1M_6fusion15FusionCallbacksIS1Q_NS1X_17LinearCombinationISK_fSK_fLNS_15FloatRoundStyleE2EEESJ_S1U_JEEENSA_5SM1004TMEM4LOAD26SM100_TMEM_LOAD_16dp256b4xES13_NS14_INS15_ILi2ELi4ELi3EEES18_NST_INSB_IJS19_S1S_EEENSB_IJS1S_SE_EEEEEEENSA_17SM75_U32x4_LDSM_NENSA_21SM90_TMA_STORE_IM2COLES2B_NSA_17SM90_U32x4_STSM_NENSA_39AutoVectorizingCopyWithAssumedAlignmentILi128EEEEEEvvEEEEvNT_6ParamsE) ;  /* 0xffffff7c02047950 */ /* 0x000fea0003c3ffff */
.L_x_178:
[----:B------:R-:W-:-:S00]  /*83f0*/  BRA `(.L_x_178) ;  /* 0xfffffffc00fc7947 */ /* 0x000fc0000383ffff */
[----:B------:R-:W-:-:S00]  /*8400*/  NOP ;  /* 0x0000000000007918 */ /* 0x000fc00000000000 */
[----:B------:R-:W-:-:S00]  /*8410*/  NOP ;  /* 0x0000000000007918 */ /* 0x000fc00000000000 */
[----:B------:R-:W-:-:S00]  /*8420*/  NOP ;  /* 0x0000000000007918 */ /* 0x000fc00000000000 */
[----:B------:R-:W-:-:S00]  /*8430*/  NOP ;  /* 0x0000000000007918 */ /* 0x000fc00000000000 */
[----:B------:R-:W-:-:S00]  /*8440*/  NOP ;  /* 0x0000000000007918 */ /* 0x000fc00000000000 */
[----:B------:R-:W-:-:S00]  /*8450*/  NOP ;  /* 0x0000000000007918 */ /* 0x000fc00000000000 */
[----:B------:R-:W-:-:S00]  /*8460*/  NOP ;  /* 0x0000000000007918 */ /* 0x000fc00000000000 */
[----:B------:R-:W-:-:S00]  /*8470*/  NOP ;  /* 0x0000000000007918 */ /* 0x000fc00000000000 */
.L_x_179:


//--------------------- .nv.global.init           --------------------------
	.section	.nv.global.init,"aw",@progbits
.nv.global.init:
	.type		$str$29,@object
	.size		$str$29,($str$30 - $str$29)
$str$29:
        /*0000*/ 	.byte	0x28, 0x61, 0x64, 0x64, 0x72, 0x65, 0x73, 0x73, 0x20, 0x26, 0x20, 0x6d, 0x61, 0x73, 0x6b, 0x29
        /*0010*/ 	.byte	0x20, 0x3d, 0x3d, 0x20, 0x30, 0x00
	.type		$str$30,@object
	.size		$str$30,($str$28 - $str$30)
$str$30:
        /*0016*/ 	.byte	0x2f, 0x74, 0x6d, 0x70, 0x2f, 0x63, 0x75, 0x74, 0x6c, 0x61, 0x73, 0x73, 0x5f, 0x73, 0x77, 0x65
        /*0026*/ 	.byte	0x65, 0x70, 0x5f, 0x73, 0x72, 0x63, 0x2f, 0x69, 0x6e, 0x63, 0x6c, 0x75, 0x64, 0x65, 0x2f, 0x63
        /*0036*/ 	.byte	0x75, 0x74, 0x65, 0x2f, 0x70, 0x6f, 0x69, 0x6e, 0x74, 0x65, 0x72, 0x5f, 0x66, 0x6c, 0x61, 0x67
        /*0046*/ 	.byte	0x67, 0x65, 0x64, 0x2e, 0x68, 0x70, 0x70, 0x00
	.type		$str$28,@object
	.size		$str$28,($str$27 - $str$28)
$str$28:
        /*004e*/ 	.byte	0x2f, 0x74, 0x6d, 0x70, 0x2f, 0x63, 0x75, 0x74, 0x6c, 0x61, 0x73, 0x73, 0x5f, 0x73, 0x77, 0x65
        /*005e*/ 	.byte	0x65, 0x70, 0x5f, 0x73, 0x72, 0x63, 0x2f, 0x69, 0x6e, 0x63, 0x6c, 0x75, 0x64, 0x65, 0x2f, 0x63
        /*006e*/ 	.byte	0x75, 0x74, 0x65, 0x2f, 0x61, 0x74, 0x6f, 0x6d, 0x2f, 0x63, 0x6f, 0x70, 0x79, 0x5f, 0x74, 0x72
        /*007e*/ 	.byte	0x61, 0x69, 0x74, 0x73, 0x5f, 0x73, 0x6d, 0x31, 0x30, 0x30, 0x2e, 0x68, 0x70, 0x70, 0x00
	.type		$str$27,@object
	.size		$str$27,(__unnamed_1 - $str$27)
$str$27:
        /*008d*/ 	.byte	0x28, 0x28, 0x75, 0x69, 0x6e, 0x74, 0x33, 0x32, 0x5f, 0x74, 0x28, 0x74, 0x68, 0x72, 0x65, 0x61
        /*009d*/ 	.byte	0x64, 0x49, 0x64, 0x78, 0x2e, 0x78, 0x29, 0x20, 0x2f, 0x20, 0x33, 0x32, 0x29, 0x20, 0x25, 0x20
        /*00ad*/ 	.byte	0x34, 0x29, 0x20, 0x3d, 0x3d, 0x20, 0x28, 0x28, 0x28, 0x74, 0x6d, 0x65, 0x6d, 0x5f, 0x61, 0x64
        /*00bd*/ 	.byte	0x64, 0x72, 0x20, 0x3e, 0x3e, 0x20, 0x31, 0x36, 0x29, 0x20, 0x2f, 0x20, 0x33, 0x32, 0x29, 0x20
        /*00cd*/ 	.byte	0x25, 0x20, 0x34, 0x29, 0x00
	.type		__unnamed_1,@object
	.size		__unnamed_1,(__unnamed_2 - __unnamed_1)
__unnamed_1:
        /*00d2*/ 	.byte	0x61, 0x75, 0x74, 0x6f, 0x20, 0x63, 0x75, 0x74, 0x65, 0x3a, 0x3a, 0x61, 0x73, 0x5f, 0x70, 0x6f
        /* <DEDUP_REMOVED lines=24> */
        /*0262*/ 	.byte	0x3e, 0x3e, 0x3e, 0x5d, 0x00
	.type		__unnamed_2,@object
	.size		__unnamed_2,(.L_2 - __unnamed_2)
__unnamed_2:
        /* <DEDUP_REMOVED lines=46> */
.L_2:


//--------------------- .nv.shared._ZN7cutlass13device_kernelINS_4conv6kernel13ConvUniversalINS1_16ConvProblemShapeILNS1_8OperatorE1ELi2EEENS1_10collective14CollectiveConvINS1_47MainloopSm100TmaUmmaWarpSpecializedImplicitGemmILS5_1ELi13ELi2ELi1ELi2EN4cute5tupleIJNSA_1CILi2EEENSC_ILi1EEESE_EEEEENSB_IJNSC_ILi64EEESH_NSB_IJSH_EEEEEENS_6half_tESK_NSA_8TiledMMAINSA_8MMA_AtomIJNSA_20SM100_MMA_F16BF16_SSISK_SK_fLi64ELi64ELNSA_4UMMA5MajorE0ELSP_1ELNSO_7ScaleInE0ELSQ_0EEEEEENSA_6LayoutINSB_IJSE_SE_SE_EEENSB_IJNSC_ILi0EEESV_SV_EEEEENSB_IJNSA_10UnderscoreESY_SY_EEEEENS7_6detail27Sm100ImplicitGemmTileTraitsINSA_20SM90_TMA_LOAD_IM2COLENSA_14ComposedLayoutINSA_7SwizzleILi3ELi4ELi3EEENSA_18smem_ptr_flag_bitsILi16EEENST_INSB_IJNSC_ILi8EEESH_EEENSB_IJSH_SE_EEEEEEEvEENS12_INSA_23SM90_TMA_LOAD_MULTICASTENS14_IS16_S18_NST_INSB_IJSH_S19_EEENSB_IJSE_SH_EEEEEEEvEEEENS_8epilogue10collective18CollectiveEpilogueINS1M_23Sm100TmaWarpSpecializedILi3ELi2ELi16ELb1ELb0EEEJSJ_NSB_IJNST_ISH_SE_EENST_INSC_ILi32EEESE_EEEEESK_NSB_IJNSB_IJlllEEESE_SV_EEESK_S1W_NS1M_6fusion15FusionCallbacksIS1Q_NS1X_17LinearCombinationISK_fSK_fLNS_15FloatRoundStyleE2EEESJ_S1U_JEEENSA_5SM1004TMEM4LOAD26SM100_TMEM_LOAD_16dp256b4xES13_NS14_INS15_ILi2ELi4ELi3EEES18_NST_INSB_IJS19_S1S_EEENSB_IJS1S_SE_EEEEEEENSA_17SM75_U32x4_LDSM_NENSA_21SM90_TMA_STORE_IM2COLES2B_NSA_17SM90_U32x4_STSM_NENSA_39AutoVectorizingCopyWithAssumedAlignmentILi128EEEEEEvvEEEEvNT_6ParamsE --------------------------
	.section	.nv.shared._ZN7cutlass13device_kernelINS_4conv6kernel13ConvUniversalINS1_16ConvProblemShapeILNS1_8OperatorE1ELi2EEENS1_10collective14CollectiveConvINS1_47MainloopSm100TmaUmmaWarpSpecializedImplicitGemmILS5_1ELi13ELi2ELi1ELi2EN4cute5tupleIJNSA_1CILi2EEENSC_ILi1EEESE_EEEEENSB_IJNSC_ILi64EEESH_NSB_IJSH_EEEEEENS_6half_tESK_NSA_8TiledMMAINSA_8MMA_AtomIJNSA_20SM100_MMA_F16BF16_SSISK_SK_fLi64ELi64ELNSA_4UMMA5MajorE0ELSP_1ELNSO_7ScaleInE0ELSQ_0EEEEEENSA_6LayoutINSB_IJSE_SE_SE_EEENSB_IJNSC_ILi0EEESV_SV_EEEEENSB_IJNSA_10UnderscoreESY_SY_EEEEENS7_6detail27Sm100ImplicitGemmTileTraitsINSA_20SM90_TMA_LOAD_IM2COLENSA_14ComposedLayoutINSA_7SwizzleILi3ELi4ELi3EEENSA_18smem_ptr_flag_bitsILi16EEENST_INSB_IJNSC_ILi8EEESH_EEENSB_IJSH_SE_EEEEEEEvEENS12_INSA_23SM90_TMA_LOAD_MULTICASTENS14_IS16_S18_NST_INSB_IJSH_S19_EEENSB_IJSE_SH_EEEEEEEvEEEENS_8epilogue10collective18CollectiveEpilogueINS1M_23Sm100TmaWarpSpecializedILi3ELi2ELi16ELb1ELb0EEEJSJ_NSB_IJNST_ISH_SE_EENST_INSC_ILi32EEESE_EEEEESK_NSB_IJNSB_IJlllEEESE_SV_EEESK_S1W_NS1M_6fusion15FusionCallbacksIS1Q_NS1X_17LinearCombinationISK_fSK_fLNS_15FloatRoundStyleE2EEESJ_S1U_JEEENSA_5SM1004TMEM4LOAD26SM100_TMEM_LOAD_16dp256b4xES13_NS14_INS15_ILi2ELi4ELi3EEES18_NST_INSB_IJS19_S1S_EEENSB_IJS1S_SE_EEEEEEENSA_17SM75_U32x4_LDSM_NENSA_21SM90_TMA_STORE_IM2COLES2B_NSA_17SM90_U32x4_STSM_NENSA_39AutoVectorizingCopyWithAssumedAlignmentILi128EEEEEEvvEEEEvNT_6ParamsE,"aw",@nobits
	.sectionflags	@""
	.align	16
	.zero		1024


//--------------------- .nv.shared.reserved.0     --------------------------
	.section	.nv.shared.reserved.0,"aw",@nobits
	.weak		__nv_reservedSMEM_offset_0_alias
	.size		__nv_reservedSMEM_offset_0_alias, 0, 64
	.other		__nv_reservedSMEM_offset_0_alias,@"STO_CUDA_RESERVED_SHARED STV_DEFAULT"
__nv_reservedSMEM_offset_0_alias:
	.zero		0
.nv.shared.reserved.0:
	.zero		64
	.weak		__nv_reservedSMEM_tcgen05_partition
	.type		__nv_reservedSMEM_tcgen05_partition,@object
	.size		__nv_reservedSMEM_tcgen05_partition,(.L_0 - __nv_reservedSMEM_tcgen05_partition)
__nv_reservedSMEM_tcgen05_partition:
	.zero		32
.L_0:


//--------------------- .nv.global                --------------------------
	.section	.nv.global,"aw",@nobits
.nv.global:
	.type		_ZN39_INTERNAL_c54a0c08_4_k_cu_616dc0ac_34544cute1_E,@object
	.size		_ZN39_INTERNAL_c54a0c08_4_k_cu_616dc0ac_34544cute1_E,(_ZN39_INTERNAL_c54a0c08_4_k_cu_616dc0ac_34544cuda3std3__45__cpo6cbeginE - _ZN39_INTERNAL_c54a0c08_4_k_cu_616dc0ac_34544cute1_E)
_ZN39_INTERNAL_c54a0c08_4_k_cu_616dc0ac_34544cute1_E:
	.zero		1
	.type		_ZN39_INTERNAL_c54a0c08_4_k_cu_616dc0ac_34544cuda3std3__45__cpo6cbeginE,@object
	.size		_ZN39_INTERNAL_c54a0c08_4_k_cu_616dc0ac_34544cuda3std3__45__cpo6cbeginE,(_ZN39_INTERNAL_c54a0c08_4_k_cu_616dc0ac_34544cuda3std3__48in_placeE - _ZN39_INTERNAL_c54a0c08_4_k_cu_616dc0ac_34544cuda3std3__45__cpo6cbeginE)
_ZN39_INTERNAL_c54a0c08_4_k_cu_616dc0ac_34544cuda3std3__45__cpo6cbeginE:
	.zero		1
	.type		_ZN39_INTERNAL_c54a0c08_4_k_cu_616dc0ac_34544cuda3std3__48in_placeE,@object
	.size		_ZN39_INTERNAL_c54a0c08_4_k_cu_616dc0ac_34544cuda3std3__48in_placeE,(_ZN39_INTERNAL_c54a0c08_4_k_cu_616dc0ac_34544cuda3std6ranges3__45__cpo9iter_moveE - _ZN39_INTERNAL_c54a0c08_4_k_cu_616dc0ac_34544cuda3std3__48in_placeE)
_ZN39_INTERNAL_c54a0c08_4_k_cu_616dc0ac_34544cuda3std3__48in_placeE:
	.zero		1
	.type		_ZN39_INTERNAL_c54a0c08_4_k_cu_616dc0ac_34544cuda3std6ranges3__45__cpo9iter_moveE,@object
	.size		_ZN39_INTERNAL_c54a0c08_4_k_cu_616dc0ac_34544cuda3std6ranges3__45__cpo9iter_moveE,(_ZN39_INTERNAL_c54a0c08_4_k_cu_616dc0ac_34544cuda3std3__45__cpo5beginE - _ZN39_INTERNAL_c54a0c08_4_k_cu_616dc0ac_34544cuda3std6ranges3__45__cpo9iter_moveE)
_ZN39_INTERNAL_c54a0c08_4_k_cu_616dc0ac_34544cuda3std6ranges3__45__cpo9iter_moveE:
	.zero		1
	.type		_ZN39_INTERNAL_c54a0c08_4_k_cu_616dc0ac_34544cuda3std3__45__cpo5beginE,@object
	.size		_ZN39_INTERNAL_c54a0c08_4_k_cu_616dc0ac_34544cuda3std3__45__cpo5beginE,(_ZN39_INTERNAL_c54a0c08_4_k_cu_616dc0ac_34544cuda3std3__441_GLOBAL__N__c54a0c08_4_k_cu_616dc0ac_34546ignoreE - _ZN39_INTERNAL_c54a0c08_4_k_cu_616dc0ac_34544cuda3std3__45__cpo5beginE)
_ZN39_INTERNAL_c54a0c08_4_k_cu_616dc0ac_34544cuda3std3__45__cpo5beginE:
	.zero		1
	.type		_ZN39_INTERNAL_c54a0c08_4_k_cu_616dc0ac_34544cuda3std3__441_GLOBAL__N__c54a0c08_4_k_cu_616dc0ac_34546ignoreE,@object
	.size		_ZN39_INTERNAL_c54a0c08_4_k_cu_616dc0ac_34544cuda3std3__441_GLOBAL__N__c54a0c08_4_k_cu_616dc0ac_34546ignoreE,(_ZN39_INTERNAL_c54a0c08_4_k_cu_616dc0ac_34544cute7productE - _ZN39_INTERNAL_c54a0c08_4_k_cu_616dc0ac_34544cuda3std3__441_GLOBAL__N__c54a0c08_4_k_cu_616dc0ac_34546ignoreE)
_ZN39_INTERNAL_c54a0c08_4_k_cu_616dc0ac_34544cuda3std3__441_GLOBAL__N__c54a0c08_4_k_cu_616dc0ac_34546ignoreE:
	.zero		1
	.type		_ZN39_INTERNAL_c54a0c08_4_k_cu_616dc0ac_34544cute7productE,@object
	.size		_ZN39_INTERNAL_c54a0c08_4_k_cu_616dc0ac_34544cute7productE,(_ZN39_INTERNAL_c54a0c08_4_k_cu_616dc0ac_34544cuda3std3__45__cpo3endE - _ZN39_INTERNAL_c54a0c08_4_k_cu_616dc0ac_34544cute7productE)
_ZN39_INTERNAL_c54a0c08_4_k_cu_616dc0ac_34544cute7productE:
	.zero		1
	.type		_ZN39_INTERNAL_c54a0c08_4_k_cu_616dc0ac_34544cuda3std3__45__cpo3endE,@object
	.size		_ZN39_INTERNAL_c54a0c08_4_k_cu_616dc0ac_34544cuda3std3__45__cpo3endE,(_ZN39_INTERNAL_c54a0c08_4_k_cu_616dc0ac_34544cuda3std3__419piecewise_constructE - _ZN39_INTERNAL_c54a0c08_4_k_cu_616dc0ac_34544cuda3std3__45__cpo3endE)
_ZN39_INTERNAL_c54a0c08_4_k_cu_616dc0ac_34544cuda3std3__45__cpo3endE:
	.zero		1
	.type		_ZN39_INTERNAL_c54a0c08_4_k_cu_616dc0ac_34544cuda3std3__419piecewise_constructE,@object
	.size		_ZN39_INTERNAL_c54a0c08_4_k_cu_616dc0ac_34544cuda3std3__419piecewise_constructE,(_ZN39_INTERNAL_c54a0c08_4_k_cu_616dc0ac_34544cuda3std3__45__cpo4cendE - _ZN39_INTERNAL_c54a0c08_4_k_cu_616dc0ac_34544cuda3std3__419piecewise_constructE)
_ZN39_INTERNAL_c54a0c08_4_k_cu_616dc0ac_34544cuda3std3__419piecewise_constructE:
	.zero		1
	.type		_ZN39_INTERNAL_c54a0c08_4_k_cu_616dc0ac_34544cuda3std3__45__cpo4cendE,@object
	.size		_ZN39_INTERNAL_c54a0c08_4_k_cu_616dc0ac_34544cuda3std3__45__cpo4cendE,(_ZN39_INTERNAL_c54a0c08_4_k_cu_616dc0ac_34544cuda3std6ranges3__45__cpo4swapE - _ZN39_INTERNAL_c54a0c08_4_k_cu_616dc0ac_34544cuda3std3__45__cpo4cendE)
_ZN39_INTERNAL_c54a0c08_4_k_cu_616dc0ac_34544cuda3std3__45__cpo4cendE:
	.zero		1
	.type		_ZN39_INTERNAL_c54a0c08_4_k_cu_616dc0ac_34544cuda3std6ranges3__45__cpo4swapE,@object
	.size		_ZN39_INTERNAL_c54a0c08_4_k_cu_616dc0ac_34544cuda3std6ranges3__45__cpo4swapE,(.L_10 - _ZN39_INTERNAL_c54a0c08_4_k_cu_616dc0ac_34544cuda3std6ranges3__45__cpo4swapE)
_ZN39_INTERNAL_c54a0c08_4_k_cu_616dc0ac_34544cuda3std6ranges3__45__cpo4swapE:
	.zero		1
.L_10:


//--------------------- .nv.constant0._ZN7cutlass13device_kernelINS_4conv6kernel13ConvUniversalINS1_16ConvProblemShapeILNS1_8OperatorE1ELi2EEENS1_10collective14CollectiveConvINS1_47MainloopSm100TmaUmmaWarpSpecializedImplicitGemmILS5_1ELi13ELi2ELi1ELi2EN4cute5tupleIJNSA_1CILi2EEENSC_ILi1EEESE_EEEEENSB_IJNSC_ILi64EEESH_NSB_IJSH_EEEEEENS_6half_tESK_NSA_8TiledMMAINSA_8MMA_AtomIJNSA_20SM100_MMA_F16BF16_SSISK_SK_fLi64ELi64ELNSA_4UMMA5MajorE0ELSP_1ELNSO_7ScaleInE0ELSQ_0EEEEEENSA_6LayoutINSB_IJSE_SE_SE_EEENSB_IJNSC_ILi0EEESV_SV_EEEEENSB_IJNSA_10UnderscoreESY_SY_EEEEENS7_6detail27Sm100ImplicitGemmTileTraitsINSA_20SM90_TMA_LOAD_IM2COLENSA_14ComposedLayoutINSA_7SwizzleILi3ELi4ELi3EEENSA_18smem_ptr_flag_bitsILi16EEENST_INSB_IJNSC_ILi8EEESH_EEENSB_IJSH_SE_EEEEEEEvEENS12_INSA_23SM90_TMA_LOAD_MULTICASTENS14_IS16_S18_NST_INSB_IJSH_S19_EEENSB_IJSE_SH_EEEEEEEvEEEENS_8epilogue10collective18CollectiveEpilogueINS1M_23Sm100TmaWarpSpecializedILi3ELi2ELi16ELb1ELb0EEEJSJ_NSB_IJNST_ISH_SE_EENST_INSC_ILi32EEESE_EEEEESK_NSB_IJNSB_IJlllEEESE_SV_EEESK_S1W_NS1M_6fusion15FusionCallbacksIS1Q_NS1X_17LinearCombinationISK_fSK_fLNS_15FloatRoundStyleE2EEESJ_S1U_JEEENSA_5SM1004TMEM4LOAD26SM100_TMEM_LOAD_16dp256b4xES13_NS14_INS15_ILi2ELi4ELi3EEES18_NST_INSB_IJS19_S1S_EEENSB_IJS1S_SE_EEEEEEENSA_17SM75_U32x4_LDSM_NENSA_21SM90_TMA_STORE_IM2COLES2B_NSA_17SM90_U32x4_STSM_NENSA_39AutoVectorizingCopyWithAssumedAlignmentILi128EEEEEEvvEEEEvNT_6ParamsE --------------------------
	.section	.nv.constant0._ZN7cutlass13device_kernelINS_4conv6kernel13ConvUniversalINS1_16ConvProblemShapeILNS1_8OperatorE1ELi2EEENS1_10collective14CollectiveConvINS1_47MainloopSm100TmaUmmaWarpSpecializedImplicitGemmILS5_1ELi13ELi2ELi1ELi2EN4cute5tupleIJNSA_1CILi2EEENSC_ILi1EEESE_EEEEENSB_IJNSC_ILi64EEESH_NSB_IJSH_EEEEEENS_6half_tESK_NSA_8TiledMMAINSA_8MMA_AtomIJNSA_20SM100_MMA_F16BF16_SSISK_SK_fLi64ELi64ELNSA_4UMMA5MajorE0ELSP_1ELNSO_7ScaleInE0ELSQ_0EEEEEENSA_6LayoutINSB_IJSE_SE_SE_EEENSB_IJNSC_ILi0EEESV_SV_EEEEENSB_IJNSA_10UnderscoreESY_SY_EEEEENS7_6detail27Sm100ImplicitGemmTileTraitsINSA_20SM90_TMA_LOAD_IM2COLENSA_14ComposedLayoutINSA_7SwizzleILi3ELi4ELi3EEENSA_18smem_ptr_flag_bitsILi16EEENST_INSB_IJNSC_ILi8EEESH_EEENSB_IJSH_SE_EEEEEEEvEENS12_INSA_23SM90_TMA_LOAD_MULTICASTENS14_IS16_S18_NST_INSB_IJSH_S19_EEENSB_IJSE_SH_EEEEEEEvEEEENS_8epilogue10collective18CollectiveEpilogueINS1M_23Sm100TmaWarpSpecializedILi3ELi2ELi16ELb1ELb0EEEJSJ_NSB_IJNST_ISH_SE_EENST_INSC_ILi32EEESE_EEEEESK_NSB_IJNSB_IJlllEEESE_SV_EEESK_S1W_NS1M_6fusion15FusionCallbacksIS1Q_NS1X_17LinearCombinationISK_fSK_fLNS_15FloatRoundStyleE2EEESJ_S1U_JEEENSA_5SM1004TMEM4LOAD26SM100_TMEM_LOAD_16dp256b4xES13_NS14_INS15_ILi2ELi4ELi3EEES18_NST_INSB_IJS19_S1S_EEENSB_IJS1S_SE_EEEEEEENSA_17SM75_U32x4_LDSM_NENSA_21SM90_TMA_STORE_IM2COLES2B_NSA_17SM90_U32x4_STSM_NENSA_39AutoVectorizingCopyWithAssumedAlignmentILi128EEEEEEvvEEEEvNT_6ParamsE,"a",@progbits
	.sectionflags	@""
	.align	4
.nv.constant0._ZN7cutlass13device_kernelINS_4conv6kernel13ConvUniversalINS1_16ConvProblemShapeILNS1_8OperatorE1ELi2EEENS1_10collective14CollectiveConvINS1_47MainloopSm100TmaUmmaWarpSpecializedImplicitGemmILS5_1ELi13ELi2ELi1ELi2EN4cute5tupleIJNSA_1CILi2EEENSC_ILi1EEESE_EEEEENSB_IJNSC_ILi64EEESH_NSB_IJSH_EEEEEENS_6half_tESK_NSA_8TiledMMAINSA_8MMA_AtomIJNSA_20SM100_MMA_F16BF16_SSISK_SK_fLi64ELi64ELNSA_4UMMA5MajorE0ELSP_1ELNSO_7ScaleInE0ELSQ_0EEEEEENSA_6LayoutINSB_IJSE_SE_SE_EEENSB_IJNSC_ILi0EEESV_SV_EEEEENSB_IJNSA_10UnderscoreESY_SY_EEEEENS7_6detail27Sm100ImplicitGemmTileTraitsINSA_20SM90_TMA_LOAD_IM2COLENSA_14ComposedLayoutINSA_7SwizzleILi3ELi4ELi3EEENSA_18smem_ptr_flag_bitsILi16EEENST_INSB_IJNSC_ILi8EEESH_EEENSB_IJSH_SE_EEEEEEEvEENS12_INSA_23SM90_TMA_LOAD_MULTICASTENS14_IS16_S18_NST_INSB_IJSH_S19_EEENSB_IJSE_SH_EEEEEEEvEEEENS_8epilogue10collective18CollectiveEpilogueINS1M_23Sm100TmaWarpSpecializedILi3ELi2ELi16ELb1ELb0EEEJSJ_NSB_IJNST_ISH_SE_EENST_INSC_ILi32EEESE_EEEEESK_NSB_IJNSB_IJlllEEESE_SV_EEESK_S1W_NS1M_6fusion15FusionCallbacksIS1Q_NS1X_17LinearCombinationISK_fSK_fLNS_15FloatRoundStyleE2EEESJ_S1U_JEEENSA_5SM1004TMEM4LOAD26SM100_TMEM_LOAD_16dp256b4xES13_NS14_INS15_ILi2ELi4ELi3EEES18_NST_INSB_IJS19_S1S_EEENSB_IJS1S_SE_EEEEEEENSA_17SM75_U32x4_LDSM_NENSA_21SM90_TMA_STORE_IM2COLES2B_NSA_17SM90_U32x4_STSM_NENSA_39AutoVectorizingCopyWithAssumedAlignmentILi128EEEEEEvvEEEEvNT_6ParamsE:
	.zero		2944


//--------------------- SYMBOLS --------------------------

	.type		.nv.reservedSmem.offset0,@object
	.size		.nv.reservedSmem.offset0,0x4
	.type		.nv.reservedSmem.cap,@object
	.size		.nv.reservedSmem.cap,0x4
	.type		__assertfail,@function
